def matmul_kernel(
    a_ptr,
    b_ptr,
    c_ptr,
    M,
    N,
    K,
    stride_am,
    stride_ak,
    stride_bk,
    stride_bn,
    stride_cm,
    stride_cn,
    BLOCK_M: tl.constexpr,
    BLOCK_N: tl.constexpr,
    BLOCK_K: tl.constexpr,
    GROUP_M: tl.constexpr,
):
    pid = tl.program_id(axis=0)
    num_pid_m = tl.cdiv(M, BLOCK_M)
    num_pid_n = tl.cdiv(N, BLOCK_N)
    num_pid_in_group = GROUP_M * num_pid_n
    group_id = pid // num_pid_in_group
    first_pid_m = group_id * GROUP_M
    group_size_m = min(num_pid_m - first_pid_m, GROUP_M)
    pid_m = first_pid_m + ((pid % num_pid_in_group) % group_size_m)
    pid_n = (pid % num_pid_in_group) // group_size_m

    offs_am = (pid_m * BLOCK_M + tl.arange(0, BLOCK_M)) % M
    offs_bn = (pid_n * BLOCK_N + tl.arange(0, BLOCK_N)) % N
    offs_k = tl.arange(0, BLOCK_K)
    a_ptrs = a_ptr + offs_am[:, None] * stride_am + offs_k[None, :] * stride_ak
    b_ptrs = b_ptr + offs_k[:, None] * stride_bk + offs_bn[None, :] * stride_bn

    acc = tl.zeros((BLOCK_M, BLOCK_N), dtype=tl.float32)
    for kk in range(0, tl.cdiv(K, BLOCK_K)):
        a = tl.load(a_ptrs, mask=offs_k[None, :] < K - kk * BLOCK_K, other=0.0)
        b = tl.load(b_ptrs, mask=offs_k[:, None] < K - kk * BLOCK_K, other=0.0)
        acc = tl.dot(a, b, acc)
        a_ptrs += BLOCK_K * stride_ak
        b_ptrs += BLOCK_K * stride_bk

    c = acc.to(c_ptr.dtype.element_ty)
    offs_cm = pid_m * BLOCK_M + tl.arange(0, BLOCK_M)
    offs_cn = pid_n * BLOCK_N + tl.arange(0, BLOCK_N)
    c_ptrs = c_ptr + offs_cm[:, None] * stride_cm + offs_cn[None, :] * stride_cn
    mask = (offs_cm[:, None] < M) & (offs_cn[None, :] < N)
    tl.store(c_ptrs, c, mask=mask)

# config = {"BLOCK_K": 128, "BLOCK_M": 16, "BLOCK_N": 64, "GROUP_M": 8, "arch": "sm_100", "dtype": "fp8e4m3", "num_ctas": 1, "num_stages": 2, "num_warps": 4}
# arch = sm_100


// ===== COMPILED SASS (sm_100a) =====

	.target	sm_100a

	.elftype	@"ET_EXEC"


//--------------------- .note.nv.tkinfo           --------------------------
	.section	.note.nv.tkinfo,"",@"SHT_NOTE"
	.sectionflags	@"SHF_NOTE_NV_TKINFO"
	.tkinfo
        /*0018*/ 	.word	0x00000081
        /*0030*/ 	.string	""
        /*0030*/ 	.string	"ptxas-blackwell"
        /*0030*/ 	.string	"Cuda compilation tools, release 12.9, V12.9.86"
        /*0030*/ 	.string	"Build cuda_12.9.r12.9/compiler.36037853_0"
        /*0030*/ 	.string	"-v  -suppress-debug-info  -lineinfo  -arch sm_100a "



//--------------------- .note.nv.cuver            --------------------------
	.section	.note.nv.cuver,"",@"SHT_NOTE"
	.sectionflags	@"SHF_NOTE_NV_CUVER"
        /*0018*/ 	.short	0x0001
        /*001a*/ 	.short	0x0064
        /*001c*/ 	.short	0x0001
        /*001e*/ 	.short	0x0000
        /*0020*/ 	.short	0x0001
        /*0022*/ 	.short	0x0000


//--------------------- .nv.info                  --------------------------
	.section	.nv.info,"",@"SHT_CUDA_INFO"
	.align	4


	//----- nvinfo : EIATTR_REGCOUNT
	.align		4
        /*0000*/ 	.byte	0x04, 0x2f
        /*0002*/ 	.short	(.L_1 - .L_0)
	.align		4
.L_0:
        /*0004*/ 	.word	index@(matmul_kernel)
        /*0008*/ 	.word	0x000000eb


	//----- nvinfo : EIATTR_FRAME_SIZE
	.align		4
.L_1:
        /*000c*/ 	.byte	0x04, 0x11
        /*000e*/ 	.short	(.L_3 - .L_2)
	.align		4
.L_2:
        /*0010*/ 	.word	index@(matmul_kernel)
        /*0014*/ 	.word	0x00000000


	//----- nvinfo : EIATTR_MIN_STACK_SIZE
	.align		4
.L_3:
        /*0018*/ 	.byte	0x04, 0x12
        /*001a*/ 	.short	(.L_5 - .L_4)
	.align		4
.L_4:
        /*001c*/ 	.word	index@(matmul_kernel)
        /*0020*/ 	.word	0x00000000
.L_5:


//--------------------- .nv.info.matmul_kernel    --------------------------
	.section	.nv.info.matmul_kernel,"",@"SHT_CUDA_INFO"
	.sectionflags	@""
	.align	4


	//----- nvinfo : EIATTR_CUDA_API_VERSION
	.align		4
        /*0000*/ 	.byte	0x04, 0x37
        /*0002*/ 	.short	(.L_7 - .L_6)
.L_6:
        /*0004*/ 	.word	0x00000081


	//----- nvinfo : EIATTR_KPARAM_INFO
	.align		4
.L_7:
        /*0008*/ 	.byte	0x04, 0x17
        /*000a*/ 	.short	(.L_9 - .L_8)
.L_8:
        /*000c*/ 	.word	0x00000000
        /*0010*/ 	.short	0x000d
        /*0012*/ 	.short	0x0048
        /*0014*/ 	.byte	0x00, 0xf4, 0x21, 0x00


	//----- nvinfo : EIATTR_KPARAM_INFO
	.align		4
.L_9:
        /*0018*/ 	.byte	0x04, 0x17
        /*001a*/ 	.short	(.L_11 - .L_10)
.L_10:
        /*001c*/ 	.word	0x00000000
        /*0020*/ 	.short	0x000c
        /*0022*/ 	.short	0x0040
        /*0024*/ 	.byte	0x00, 0xf4, 0x21, 0x00


	//----- nvinfo : EIATTR_KPARAM_INFO
	.align		4
.L_11:
        /*0028*/ 	.byte	0x04, 0x17
        /*002a*/ 	.short	(.L_13 - .L_12)
.L_12:
        /*002c*/ 	.word	0x00000000
        /*0030*/ 	.short	0x000b
        /*0032*/ 	.short	0x0038
        /*0034*/ 	.byte	0x00, 0xf0, 0x11, 0x00


	//----- nvinfo : EIATTR_KPARAM_INFO
	.align		4
.L_13:
        /*0038*/ 	.byte	0x04, 0x17
        /*003a*/ 	.short	(.L_15 - .L_14)
.L_14:
        /*003c*/ 	.word	0x00000000
        /*0040*/ 	.short	0x000a
        /*0042*/ 	.short	0x0034
        /*0044*/ 	.byte	0x00, 0xf0, 0x11, 0x00


	//----- nvinfo : EIATTR_KPARAM_INFO
	.align		4
.L_15:
        /*0048*/ 	.byte	0x04, 0x17
        /*004a*/ 	.short	(.L_17 - .L_16)
.L_16:
        /*004c*/ 	.word	0x00000000
        /*0050*/ 	.short	0x0009
        /*0052*/ 	.short	0x0030
        /*0054*/ 	.byte	0x00, 0xf0, 0x11, 0x00


	//----- nvinfo : EIATTR_KPARAM_INFO
	.align		4
.L_17:
        /*0058*/ 	.byte	0x04, 0x17
        /*005a*/ 	.short	(.L_19 - .L_18)
.L_18:
        /*005c*/ 	.word	0x00000000
        /*0060*/ 	.short	0x0008
        /*0062*/ 	.short	0x002c
        /*0064*/ 	.byte	0x00, 0xf0, 0x11, 0x00


	//----- nvinfo : EIATTR_KPARAM_INFO
	.align		4
.L_19:
        /*0068*/ 	.byte	0x04, 0x17
        /*006a*/ 	.short	(.L_21 - .L_20)
.L_20:
        /*006c*/ 	.word	0x00000000
        /*0070*/ 	.short	0x0007
        /*0072*/ 	.short	0x0028
        /*0074*/ 	.byte	0x00, 0xf0, 0x11, 0x00


	//----- nvinfo : EIATTR_KPARAM_INFO
	.align		4
.L_21:
        /*0078*/ 	.byte	0x04, 0x17
        /*007a*/ 	.short	(.L_23 - .L_22)
.L_22:
        /*007c*/ 	.word	0x00000000
        /*0080*/ 	.short	0x0006
        /*0082*/ 	.short	0x0024
        /*0084*/ 	.byte	0x00, 0xf0, 0x11, 0x00


	//----- nvinfo : EIATTR_KPARAM_INFO
	.align		4
.L_23:
        /*0088*/ 	.byte	0x04, 0x17
        /*008a*/ 	.short	(.L_25 - .L_24)
.L_24:
        /*008c*/ 	.word	0x00000000
        /*0090*/ 	.short	0x0005
        /*0092*/ 	.short	0x0020
        /*0094*/ 	.byte	0x00, 0xf0, 0x11, 0x00


	//----- nvinfo : EIATTR_KPARAM_INFO
	.align		4
.L_25:
        /*0098*/ 	.byte	0x04, 0x17
        /*009a*/ 	.short	(.L_27 - .L_26)
.L_26:
        /*009c*/ 	.word	0x00000000
        /*00a0*/ 	.short	0x0004
        /*00a2*/ 	.short	0x001c
        /*00a4*/ 	.byte	0x00, 0xf0, 0x11, 0x00


	//----- nvinfo : EIATTR_KPARAM_INFO
	.align		4
.L_27:
        /*00a8*/ 	.byte	0x04, 0x17
        /*00aa*/ 	.short	(.L_29 - .L_28)
.L_28:
        /*00ac*/ 	.word	0x00000000
        /*00b0*/ 	.short	0x0003
        /*00b2*/ 	.short	0x0018
        /*00b4*/ 	.byte	0x00, 0xf0, 0x11, 0x00


	//----- nvinfo : EIATTR_KPARAM_INFO
	.align		4
.L_29:
        /*00b8*/ 	.byte	0x04, 0x17
        /*00ba*/ 	.short	(.L_31 - .L_30)
.L_30:
        /*00bc*/ 	.word	0x00000000
        /*00c0*/ 	.short	0x0002
        /*00c2*/ 	.short	0x0010
        /*00c4*/ 	.byte	0x00, 0xf4, 0x21, 0x00


	//----- nvinfo : EIATTR_KPARAM_INFO
	.align		4
.L_31:
        /*00c8*/ 	.byte	0x04, 0x17
        /*00ca*/ 	.short	(.L_33 - .L_32)
.L_32:
        /*00cc*/ 	.word	0x00000000
        /*00d0*/ 	.short	0x0001
        /*00d2*/ 	.short	0x0008
        /*00d4*/ 	.byte	0x00, 0xf4, 0x21, 0x00


	//----- nvinfo : EIATTR_KPARAM_INFO
	.align		4
.L_33:
        /*00d8*/ 	.byte	0x04, 0x17
        /*00da*/ 	.short	(.L_35 - .L_34)
.L_34:
        /*00dc*/ 	.word	0x00000000
        /*00e0*/ 	.short	0x0000
        /*00e2*/ 	.short	0x0000
        /*00e4*/ 	.byte	0x00, 0xf4, 0x21, 0x00


	//----- nvinfo : EIATTR_SPARSE_MMA_MASK
	.align		4
.L_35:
        /*00e8*/ 	.byte	0x03, 0x50
        /*00ea*/ 	.short	0x0000


	//----- nvinfo : EIATTR_MAXREG_COUNT
	.align		4
        /*00ec*/ 	.byte	0x03, 0x1b
        /*00ee*/ 	.short	0x00ff


	//----- nvinfo : EIATTR_NUM_BARRIERS
	.align		4
        /*00f0*/ 	.byte	0x02, 0x4c
        /*00f2*/ 	.byte	0x01
	.zero		1


	//----- nvinfo : EIATTR_VRC_CTA_INIT_COUNT
	.align		4
        /*00f4*/ 	.byte	0x02, 0x4a
	.zero		1
	.zero		1


	//----- nvinfo : EIATTR_EXIT_INSTR_OFFSETS
	.align		4
        /*00f8*/ 	.byte	0x04, 0x1c
        /*00fa*/ 	.short	(.L_37 - .L_36)


	//   ....[0]....
.L_36:
        /*00fc*/ 	.word	0x00008b90


	//   ....[1]....
        /*0100*/ 	.word	0x00008bb0


	//----- nvinfo : EIATTR_REQNTID
	.align		4
.L_37:
        /*0104*/ 	.byte	0x04, 0x10
        /*0106*/ 	.short	(.L_39 - .L_38)
.L_38:
        /*0108*/ 	.word	0x00000080
        /*010c*/ 	.word	0x00000001
        /*0110*/ 	.word	0x00000001


	//----- nvinfo : EIATTR_CBANK_PARAM_SIZE
	.align		4
.L_39:
        /*0114*/ 	.byte	0x03, 0x19
        /*0116*/ 	.short	0x0050


	//----- nvinfo : EIATTR_PARAM_CBANK
	.align		4
        /*0118*/ 	.byte	0x04, 0x0a
        /*011a*/ 	.short	(.L_41 - .L_40)
	.align		4
.L_40:
        /*011c*/ 	.word	index@(.nv.constant0.matmul_kernel)
        /*0120*/ 	.short	0x0380
        /*0122*/ 	.short	0x0050


	//----- nvinfo : EIATTR_SW_WAR
	.align		4
.L_41:
        /*0124*/ 	.byte	0x04, 0x36
        /*0126*/ 	.short	(.L_43 - .L_42)
.L_42:
        /*0128*/ 	.word	0x00000008
.L_43:


//--------------------- .nv.compat                --------------------------
	.section	.nv.compat,"",@"SHT_CUDA_COMPAT_INFO"
	.align	4
        /*0000*/ 	.byte	0x02, 0x02, 0x02, 0x00, 0x02, 0x05, 0x05, 0x00, 0x02, 0x03, 0x00, 0x00, 0x02, 0x06, 0x01, 0x00


//--------------------- .nv.callgraph             --------------------------
	.section	.nv.callgraph,"",@"SHT_CUDA_CALLGRAPH"
	.align	4
	.sectionentsize	8
	.align		4
        /*0000*/ 	.word	0x00000000
	.align		4
        /*0004*/ 	.word	0xffffffff
	.align		4
        /*0008*/ 	.word	0x00000000
	.align		4
        /*000c*/ 	.word	0xfffffffe
	.align		4
        /*0010*/ 	.word	0x00000000
	.align		4
        /*0014*/ 	.word	0xfffffffd
	.align		4
        /*0018*/ 	.word	0x00000000
	.align		4
        /*001c*/ 	.word	0xfffffffc


//--------------------- .text.matmul_kernel       --------------------------
	.section	.text.matmul_kernel,"ax",@progbits
	.align	128
        .global         matmul_kernel
        .type           matmul_kernel,@function
        .size           matmul_kernel,(.L_x_4 - matmul_kernel)
        .other          matmul_kernel,@"STO_CUDA_ENTRY STV_DEFAULT"
matmul_kernel:
.text.matmul_kernel:
[----:B------:R-:W0:Y:S08]  /*0000*/  LDC R1, c[0x0][0x37c] ;  /* 0x0000df00ff017b82 */ /* 0x000e300000000800 */
[----:B------:R-:W1:Y:S01]  /*0010*/  LDC.64 R48, c[0x0][0x398] ;  /* 0x0000e600ff307b82 */ /* 0x000e620000000a00 */
[----:B------:R-:W2:Y:S01]  /*0020*/  S2R R5, SR_CTAID.X ;  /* 0x0000000000057919 */ /* 0x000ea20000002500 */
[----:B------:R-:W3:Y:S01]  /*0030*/  LDCU UR4, c[0x0][0x3a0] ;  /* 0x00007400ff0477ac */ /* 0x000ee20008000800 */
[----:B------:R-:W4:Y:S01]  /*0040*/  S2R R32, SR_TID.X ;  /* 0x0000000000207919 */ /* 0x000f220000002100 */
[----:B------:R-:W0:Y:S01]  /*0050*/  LDCU.64 UR12, c[0x0][0x358] ;  /* 0x00006b00ff0c77ac */ /* 0x000e220008000a00 */
[----:B------:R-:W0:Y:S01]  /*0060*/  LDCU UR18, c[0x0][0x3a0] ;  /* 0x00007400ff1277ac */ /* 0x000e220008000800 */
[----:B---3--:R-:W-:Y:S01]  /*0070*/  UIADD3 UR4, UPT, UPT, UR4, 0x7f, URZ ;  /* 0x0000007f04047890 */ /* 0x008fe2000fffe0ff */
[----:B-1----:R-:W-:-:S03]  /*0080*/  VIADD R0, R49, 0x3f ;  /* 0x0000003f31007836 */ /* 0x002fc60000000000 */
[----:B------:R-:W-:Y:S02]  /*0090*/  UISETP.GT.AND UP0, UPT, UR4, 0x7f, UPT ;  /* 0x0000007f0400788c */ /* 0x000fe4000bf04270 */
[----:B------:R-:W-:-:S04]  /*00a0*/  SHF.R.S32.HI R3, RZ, 0x1f, R0 ;  /* 0x0000001fff037819 */ /* 0x000fc80000011400 */
[----:B------:R-:W-:Y:S02]  /*00b0*/  LEA.HI R3, R3, R0, RZ, 0x6 ;  /* 0x0000000003037211 */ /* 0x000fe400078f30ff */
[----:B--2---:R-:W-:Y:S02]  /*00c0*/  IABS R8, R5 ;  /* 0x0000000500087213 */ /* 0x004fe40000000000 */
[----:B------:R-:W-:Y:S02]  /*00d0*/  SHF.R.S32.HI R3, RZ, 0x6, R3 ;  /* 0x00000006ff037819 */ /* 0x000fe40000011403 */
[----:B----4-:R-:W-:-:S03]  /*00e0*/  SHF.R.U32.HI R110, RZ, 0x4, R32 ;  /* 0x00000004ff6e7819 */ /* 0x010fc60000011620 */
[----:B------:R-:W-:Y:S01]  /*00f0*/  IMAD.SHL.U32 R4, R3, 0x8, RZ ;  /* 0x0000000803047824 */ /* 0x000fe200078e00ff */
[----:B------:R-:W-:-:S04]  /*0100*/  SGXT.U32 R110, R110, 0x3 ;  /* 0x000000036e6e781a */ /* 0x000fc80000000000 */
[-C--:B------:R-:W-:Y:S02]  /*0110*/  IABS R7, R4.reuse ;  /* 0x0000000400077213 */ /* 0x080fe40000000000 */
[----:B------:R-:W-:Y:S02]  /*0120*/  IABS R10, R4 ;  /* 0x00000004000a7213 */ /* 0x000fe40000000000 */
[----:B------:R-:W1:Y:S01]  /*0130*/  I2F.RP R0, R7 ;  /* 0x0000000700007306 */ /* 0x000e620000209400 */
[C---:B------:R-:W-:Y:S02]  /*0140*/  LOP3.LUT R34, R110.reuse, 0x8, RZ, 0xfc, !PT ;  /* 0x000000086e227812 */ /* 0x040fe400078efcff */
[C---:B------:R-:W-:Y:S02]  /*0150*/  LOP3.LUT R35, R110.reuse, 0x10, RZ, 0xfc, !PT ;  /* 0x000000106e237812 */ /* 0x040fe400078efcff */
[C---:B------:R-:W-:Y:S02]  /*0160*/  LOP3.LUT R36, R110.reuse, 0x18, RZ, 0xfc, !PT ;  /* 0x000000186e247812 */ /* 0x040fe400078efcff */
[----:B------:R-:W-:-:S02]  /*0170*/  LOP3.LUT R114, R110, 0x20, RZ, 0xfc, !PT ;  /* 0x000000206e727812 */ /* 0x000fc400078efcff */
[C---:B------:R-:W-:Y:S02]  /*0180*/  LOP3.LUT R113, R110.reuse, 0x28, RZ, 0xfc, !PT ;  /* 0x000000286e717812 */ /* 0x040fe400078efcff */
[----:B------:R-:W-:Y:S01]  /*0190*/  LOP3.LUT R112, R110, 0x30, RZ, 0xfc, !PT ;  /* 0x000000306e707812 */ /* 0x000fe200078efcff */
[----:B-1----:R-:W1:Y:S02]  /*01a0*/  MUFU.RCP R0, R0 ;  /* 0x0000000000007308 */ /* 0x002e640000001000 */
[----:B-1----:R-:W-:Y:S02]  /*01b0*/  VIADD R2, R0, 0xffffffe ;  /* 0x0ffffffe00027836 */ /* 0x002fe40000000000 */
[----:B------:R-:W-:-:S04]  /*01c0*/  IMAD.MOV R0, RZ, RZ, -R10 ;  /* 0x000000ffff007224 */ /* 0x000fc800078e0a0a */
[----:B------:R1:W2:Y:S02]  /*01d0*/  F2I.FTZ.U32.TRUNC.NTZ R3, R2 ;  /* 0x0000000200037305 */ /* 0x0002a4000021f000 */
[----:B-1----:R-:W-:Y:S02]  /*01e0*/  IMAD.MOV.U32 R2, RZ, RZ, RZ ;  /* 0x000000ffff027224 */ /* 0x002fe400078e00ff */
[----:B--2---:R-:W-:-:S04]  /*01f0*/  IMAD.MOV R6, RZ, RZ, -R3 ;  /* 0x000000ffff067224 */ /* 0x004fc800078e0a03 */
[----:B------:R-:W-:Y:S02]  /*0200*/  IMAD R9, R6, R7, RZ ;  /* 0x0000000706097224 */ /* 0x000fe400078e02ff */
[----:B------:R-:W-:Y:S02]  /*0210*/  IMAD.MOV.U32 R6, RZ, RZ, R8 ;  /* 0x000000ffff067224 */ /* 0x000fe400078e0008 */
[----:B------:R-:W-:-:S06]  /*0220*/  IMAD.HI.U32 R3, R3, R9, R2 ;  /* 0x0000000903037227 */ /* 0x000fcc00078e0002 */
[----:B------:R-:W-:-:S04]  /*0230*/  IMAD.HI.U32 R3, R3, R6, RZ ;  /* 0x0000000603037227 */ /* 0x000fc800078e00ff */
[----:B------:R-:W-:-:S05]  /*0240*/  IMAD R0, R3, R0, R6 ;  /* 0x0000000003007224 */ /* 0x000fca00078e0206 */
[----:B------:R-:W-:-:S13]  /*0250*/  ISETP.GT.U32.AND P1, PT, R7, R0, PT ;  /* 0x000000000700720c */ /* 0x000fda0003f24070 */
[----:B------:R-:W-:Y:S02]  /*0260*/  @!P1 IMAD.IADD R0, R0, 0x1, -R7 ;  /* 0x0000000100009824 */ /* 0x000fe400078e0a07 */
[----:B------:R-:W-:Y:S01]  /*0270*/  @!P1 VIADD R3, R3, 0x1 ;  /* 0x0000000103039836 */ /* 0x000fe20000000000 */
[----:B------:R-:W-:Y:S02]  /*0280*/  ISETP.NE.AND P1, PT, R4, RZ, PT ;  /* 0x000000ff0400720c */ /* 0x000fe40003f25270 */
[----:B------:R-:W-:Y:S02]  /*0290*/  ISETP.GE.U32.AND P0, PT, R0, R7, PT ;  /* 0x000000070000720c */ /* 0x000fe40003f06070 */
[----:B------:R-:W-:-:S04]  /*02a0*/  LOP3.LUT R0, R5, R4, RZ, 0x3c, !PT ;  /* 0x0000000405007212 */ /* 0x000fc800078e3cff */
[----:B------:R-:W-:Y:S01]  /*02b0*/  ISETP.GE.AND P2, PT, R0, RZ, PT ;  /* 0x000000ff0000720c */ /* 0x000fe20003f46270 */
[----:B------:R-:W-:-:S06]  /*02c0*/  VIADD R0, R48, 0xf ;  /* 0x0000000f30007836 */ /* 0x000fcc0000000000 */
[----:B------:R-:W-:-:S04]  /*02d0*/  @P0 VIADD R3, R3, 0x1 ;  /* 0x0000000103030836 */ /* 0x000fc80000000000 */
[----:B------:R-:W-:Y:S01]  /*02e0*/  IMAD.MOV.U32 R2, RZ, RZ, R3 ;  /* 0x000000ffff027224 */ /* 0x000fe200078e0003 */
[----:B------:R-:W-:-:S03]  /*02f0*/  SHF.R.S32.HI R3, RZ, 0x1f, R0 ;  /* 0x0000001fff037819 */ /* 0x000fc60000011400 */
[----:B------:R-:W-:Y:S01]  /*0300*/  @!P2 IMAD.MOV R2, RZ, RZ, -R2 ;  /* 0x000000ffff02a224 */ /* 0x000fe200078e0a02 */
[----:B------:R-:W-:Y:S02]  /*0310*/  @!P1 LOP3.LUT R2, RZ, R4, RZ, 0x33, !PT ;  /* 0x00000004ff029212 */ /* 0x000fe400078e33ff */
[----:B------:R-:W-:-:S03]  /*0320*/  LEA.HI R3, R3, R0, RZ, 0x4 ;  /* 0x0000000003037211 */ /* 0x000fc600078f20ff */
[----:B------:R-:W-:Y:S02]  /*0330*/  IMAD.SHL.U32 R6, R2, 0x8, RZ ;  /* 0x0000000802067824 */ /* 0x000fe400078e00ff */
[----:B------:R-:W-:-:S03]  /*0340*/  IMAD.MOV R2, RZ, RZ, -R2 ;  /* 0x000000ffff027224 */ /* 0x000fc600078e0a02 */
[----:B------:R-:W-:Y:S01]  /*0350*/  LEA.HI.SX32 R3, R3, -R6, 0x1c ;  /* 0x8000000603037211 */ /* 0x000fe200078fe2ff */
[----:B------:R-:W-:-:S03]  /*0360*/  IMAD R4, R4, R2, R5 ;  /* 0x0000000204047224 */ /* 0x000fc600078e0205 */
[----:B------:R-:W-:Y:S02]  /*0370*/  VIMNMX R11, PT, PT, R3, 0x8, PT ;  /* 0x00000008030b7848 */ /* 0x000fe40003fe0100 */
[----:B------:R-:W-:Y:S02]  /*0380*/  IABS R9, R4 ;  /* 0x0000000400097213 */ /* 0x000fe40000000000 */
[----:B------:R-:W-:-:S04]  /*0390*/  IABS R7, R11 ;  /* 0x0000000b00077213 */ /* 0x000fc80000000000 */
[----:B------:R-:W1:Y:S08]  /*03a0*/  I2F.RP R0, R7 ;  /* 0x0000000700007306 */ /* 0x000e700000209400 */
[----:B-1----:R-:W1:Y:S02]  /*03b0*/  MUFU.RCP R0, R0 ;  /* 0x0000000000007308 */ /* 0x002e640000001000 */
[----:B-1----:R-:W-:-:S06]  /*03c0*/  VIADD R3, R0, 0xffffffe ;  /* 0x0ffffffe00037836 */ /* 0x002fcc0000000000 */
[----:B------:R-:W1:Y:S02]  /*03d0*/  F2I.FTZ.U32.TRUNC.NTZ R3, R3 ;  /* 0x0000000300037305 */ /* 0x000e64000021f000 */
[----:B-1----:R-:W-:-:S04]  /*03e0*/  IMAD.MOV R8, RZ, RZ, -R3 ;  /* 0x000000ffff087224 */ /* 0x002fc800078e0a03 */
[----:B------:R-:W-:Y:S01]  /*03f0*/  IMAD.MOV.U32 R2, RZ, RZ, R8 ;  /* 0x000000ffff027224 */ /* 0x000fe200078e0008 */
[----:B------:R-:W-:-:S03]  /*0400*/  IABS R8, R11 ;  /* 0x0000000b00087213 */ /* 0x000fc60000000000 */
[----:B------:R-:W-:Y:S02]  /*0410*/  IMAD R5, R2, R7, RZ ;  /* 0x0000000702057224 */ /* 0x000fe400078e02ff */
[----:B------:R-:W-:Y:S02]  /*0420*/  IMAD.MOV.U32 R2, RZ, RZ, RZ ;  /* 0x000000ffff027224 */ /* 0x000fe400078e00ff */
[----:B------:R-:W-:Y:S02]  /*0430*/  IMAD.MOV R0, RZ, RZ, -R8 ;  /* 0x000000ffff007224 */ /* 0x000fe400078e0a08 */
[----:B------:R-:W-:Y:S01]  /*0440*/  IMAD.HI.U32 R2, R3, R5, R2 ;  /* 0x0000000503027227 */ /* 0x000fe200078e0002 */
[----:B------:R-:W-:Y:S02]  /*0450*/  LOP3.LUT R5, R32, 0xf, RZ, 0xc0, !PT ;  /* 0x0000000f20057812 */ /* 0x000fe400078ec0ff */
[----:B------:R-:W-:-:S03]  /*0460*/  SHF.R.U32.HI R3, RZ, 0x4, R32 ;  /* 0x00000004ff037819 */ /* 0x000fc60000011620 */
[----:B------:R-:W-:-:S04]  /*0470*/  IMAD.HI.U32 R2, R2, R9, RZ ;  /* 0x0000000902027227 */ /* 0x000fc800078e00ff */
[----:B------:R-:W-:Y:S02]  /*0480*/  IMAD R0, R2, R0, R9 ;  /* 0x0000000002007224 */ /* 0x000fe400078e0209 */
[----:B------:R-:W-:-:S03]  /*0490*/  VIADD R103, R3, 0x38 ;  /* 0x0000003803677836 */ /* 0x000fc60000000000 */
[----:B------:R-:W-:-:S13]  /*04a0*/  ISETP.GT.U32.AND P1, PT, R7, R0, PT ;  /* 0x000000000700720c */ /* 0x000fda0003f24070 */
[----:B------:R-:W-:Y:S02]  /*04b0*/  @!P1 IMAD.IADD R0, R0, 0x1, -R7 ;  /* 0x0000000100009824 */ /* 0x000fe400078e0a07 */
[----:B------:R-:W-:Y:S01]  /*04c0*/  @!P1 VIADD R2, R2, 0x1 ;  /* 0x0000000102029836 */ /* 0x000fe20000000000 */
[----:B------:R-:W-:Y:S02]  /*04d0*/  ISETP.NE.AND P1, PT, R11, RZ, PT ;  /* 0x000000ff0b00720c */ /* 0x000fe40003f25270 */
[----:B------:R-:W-:Y:S02]  /*04e0*/  ISETP.GE.U32.AND P0, PT, R0, R7, PT ;  /* 0x000000070000720c */ /* 0x000fe40003f06070 */
[----:B------:R-:W-:-:S04]  /*04f0*/  LOP3.LUT R0, R4, R11, RZ, 0x3c, !PT ;  /* 0x0000000b04007212 */ /* 0x000fc800078e3cff */
[----:B------:R-:W-:-:S07]  /*0500*/  ISETP.GE.AND P2, PT, R0, RZ, PT ;  /* 0x000000ff0000720c */ /* 0x000fce0003f46270 */
[----:B------:R-:W-:-:S06]  /*0510*/  @P0 VIADD R2, R2, 0x1 ;  /* 0x0000000102020836 */ /* 0x000fcc0000000000 */
[----:B------:R-:W-:Y:S01]  /*0520*/  @!P2 IMAD.MOV R2, RZ, RZ, -R2 ;  /* 0x000000ffff02a224 */ /* 0x000fe200078e0a02 */
[----:B------:R-:W-:-:S05]  /*0530*/  @!P1 LOP3.LUT R2, RZ, R11, RZ, 0x33, !PT ;  /* 0x0000000bff029212 */ /* 0x000fca00078e33ff */
[----:B------:R-:W-:Y:S02]  /*0540*/  IMAD.MOV R0, RZ, RZ, -R2 ;  /* 0x000000ffff007224 */ /* 0x000fe400078e0a02 */
[----:B------:R-:W-:Y:S02]  /*0550*/  IMAD.SHL.U32 R2, R2, 0x40, RZ ;  /* 0x0000004002027824 */ /* 0x000fe400078e00ff */
[----:B------:R-:W-:-:S04]  /*0560*/  IMAD R0, R11, R0, R4 ;  /* 0x000000000b007224 */ /* 0x000fc800078e0204 */
[----:B------:R-:W-:-:S04]  /*0570*/  IMAD.IADD R0, R6, 0x1, R0 ;  /* 0x0000000106007824 */ /* 0x000fc800078e0200 */
[----:B------:R-:W-:Y:S01]  /*0580*/  IMAD R0, R0, 0x10, R5 ;  /* 0x0000001000007824 */ /* 0x000fe200078e0205 */
[----:B0-----:R-:W-:Y:S06]  /*0590*/  BRA.U UP0, `(.L_x_0) ;  /* 0x00000001001c7547 */ /* 0x001fec000b800000 */
[C---:B------:R-:W-:Y:S01]  /*05a0*/  IMAD.SHL.U32 R3, R32.reuse, 0x20, RZ ;  /* 0x0000002020037824 */ /* 0x040fe200078e00ff */
[----:B------:R-:W-:Y:S01]  /*05b0*/  CS2R R8, SRZ ;  /* 0x0000000000087805 */ /* 0x000fe2000001ff00 */
[----:B------:R-:W-:Y:S01]  /*05c0*/  IMAD.SHL.U32 R32, R32, 0x2, RZ ;  /* 0x0000000220207824 */ /* 0x000fe200078e00ff */
[----:B------:R-:W-:Y:S02]  /*05d0*/  CS2R R10, SRZ ;  /* 0x00000000000a7805 */ /* 0x000fe4000001ff00 */
[----:B------:R-:W-:Y:S02]  /*05e0*/  CS2R R4, SRZ ;  /* 0x0000000000047805 */ /* 0x000fe4000001ff00 */
[----:B------:R-:W-:Y:S01]  /*05f0*/  CS2R R6, SRZ ;  /* 0x0000000000067805 */ /* 0x000fe2000001ff00 */
[----:B------:R-:W-:Y:S06]  /*0600*/  BRA `(.L_x_1) ;  /* 0x0000007c00b87947 */ /* 0x000fec0003800000 */
.L_x_0:
[----:B------:R-:W-:Y:S01]  /*0610*/  IABS R13, R48 ;  /* 0x00000030000d7213 */ /* 0x000fe20000000000 */
[C---:B------:R-:W-:Y:S01]  /*0620*/  VIADD R14, R2.reuse, 0x3e ;  /* 0x0000003e020e7836 */ /* 0x040fe20000000000 */
[----:B------:R-:W-:Y:S01]  /*0630*/  IABS R5, R49 ;  /* 0x0000003100057213 */ /* 0x000fe20000000000 */
[----:B------:R-:W-:Y:S01]  /*0640*/  VIADD R15, R2, 0x3b ;  /* 0x0000003b020f7836 */ /* 0x000fe20000000000 */
[----:B------:R-:W0:Y:S01]  /*0650*/  I2F.RP R7, R13 ;  /* 0x0000000d00077306 */ /* 0x000e220000209400 */
[----:B------:R-:W-:Y:S01]  /*0660*/  ISETP.GE.AND P2, PT, R0, RZ, PT ;  /* 0x000000ff0000720c */ /* 0x000fe20003f46270 */
[----:B------:R-:W-:Y:S01]  /*0670*/  VIADD R19, R2, 0x38 ;  /* 0x0000003802137836 */ /* 0x000fe20000000000 */
[----:B------:R-:W-:Y:S01]  /*0680*/  ISETP.GE.AND P4, PT, R14, RZ, PT ;  /* 0x000000ff0e00720c */ /* 0x000fe20003f86270 */
[----:B------:R-:W-:Y:S01]  /*0690*/  VIADD R22, R2, 0x36 ;  /* 0x0000003602167836 */ /* 0x000fe20000000000 */
[----:B------:R-:W-:Y:S01]  /*06a0*/  ISETP.NE.AND P3, PT, R48, RZ, PT ;  /* 0x000000ff3000720c */ /* 0x000fe20003f65270 */
[C---:B------:R-:W-:Y:S01]  /*06b0*/  VIADD R20, R2.reuse, 0x37 ;  /* 0x0000003702147836 */ /* 0x040fe20000000000 */
[----:B------:R-:W-:Y:S01]  /*06c0*/  IABS R17, R19 ;  /* 0x0000001300117213 */ /* 0x000fe20000000000 */
[----:B------:R-:W1:Y:S01]  /*06d0*/  I2F.RP R4, R5 ;  /* 0x0000000500047306 */ /* 0x000e620000209400 */
[C---:B------:R-:W-:Y:S01]  /*06e0*/  VIADD R24, R2.reuse, 0x34 ;  /* 0x0000003402187836 */ /* 0x040fe20000000000 */
[----:B------:R-:W2:Y:S01]  /*06f0*/  LDCU UR5, c[0x0][0x3b0] ;  /* 0x00007600ff0577ac */ /* 0x000ea20008000800 */
[----:B------:R-:W-:Y:S01]  /*0700*/  IABS R18, R20 ;  /* 0x0000001400127213 */ /* 0x000fe20000000000 */
[----:B------:R-:W-:-:S02]  /*0710*/  VIADD R23, R2, 0x35 ;  /* 0x0000003502177836 */ /* 0x000fc40000000000 */
[----:B------:R-:W-:Y:S01]  /*0720*/  IABS R21, R24 ;  /* 0x0000001800157213 */ /* 0x000fe20000000000 */
[C---:B------:R-:W-:Y:S01]  /*0730*/  VIADD R27, R2.reuse, 0x30 ;  /* 0x00000030021b7836 */ /* 0x040fe20000000000 */
[----:B0-----:R-:W0:Y:S01]  /*0740*/  MUFU.RCP R7, R7 ;  /* 0x0000000700077308 */ /* 0x001e220000001000 */
[C---:B------:R-:W-:Y:S01]  /*0750*/  VIADD R30, R2.reuse, 0x2f ;  /* 0x0000002f021e7836 */ /* 0x040fe20000000000 */
[----:B------:R-:W3:Y:S01]  /*0760*/  LDCU.128 UR8, c[0x0][0x380] ;  /* 0x00007000ff0877ac */ /* 0x000ee20008000c00 */
[C---:B------:R-:W-:Y:S01]  /*0770*/  VIADD R31, R2.reuse, 0x2e ;  /* 0x0000002e021f7836 */ /* 0x040fe20000000000 */
[----:B------:R-:W-:Y:S01]  /*0780*/  IABS R25, R27 ;  /* 0x0000001b00197213 */ /* 0x000fe20000000000 */
[C---:B------:R-:W-:Y:S01]  /*0790*/  VIADD R33, R2.reuse, 0x2d ;  /* 0x0000002d02217836 */ /* 0x040fe20000000000 */
[----:B------:R-:W-:Y:S01]  /*07a0*/  IABS R26, R30 ;  /* 0x0000001e001a7213 */ /* 0x000fe20000000000 */
[C---:B------:R-:W-:Y:S01]  /*07b0*/  VIADD R38, R2.reuse, 0x2b ;  /* 0x0000002b02267836 */ /* 0x040fe20000000000 */
[----:B-1----:R-:W1:Y:S01]  /*07c0*/  MUFU.RCP R4, R4 ;  /* 0x0000000400047308 */ /* 0x002e620000001000 */
[C---:B------:R-:W-:Y:S01]  /*07d0*/  VIADD R37, R2.reuse, 0x2c ;  /* 0x0000002c02257836 */ /* 0x040fe20000000000 */
[----:B------:R-:W4:Y:S01]  /*07e0*/  LDCU UR6, c[0x0][0x3a4] ;  /* 0x00007480ff0677ac */ /* 0x000f220008000800 */
[C---:B------:R-:W-:Y:S01]  /*07f0*/  VIADD R39, R2.reuse, 0x29 ;  /* 0x0000002902277836 */ /* 0x040fe20000000000 */
[----:B------:R-:W-:Y:S01]  /*0800*/  IABS R29, R38 ;  /* 0x00000026001d7213 */ /* 0x000fe20000000000 */
[C---:B------:R-:W-:Y:S01]  /*0810*/  VIADD R41, R2.reuse, 0x27 ;  /* 0x0000002702297836 */ /* 0x040fe20000000000 */
[----:B------:R-:W-:Y:S01]  /*0820*/  IABS R28, R37 ;  /* 0x00000025001c7213 */ /* 0x000fe20000000000 */
[----:B------:R-:W-:-:S02]  /*0830*/  VIADD R42, R2, 0x26 ;  /* 0x00000026022a7836 */ /* 0x000fc40000000000 */
[----:B0-----:R-:W-:Y:S02]  /*0840*/  VIADD R8, R7, 0xffffffe ;  /* 0x0ffffffe07087836 */ /* 0x001fe40000000000 */
[C---:B------:R-:W-:Y:S02]  /*0850*/  VIADD R43, R2.reuse, 0x23 ;  /* 0x00000023022b7836 */ /* 0x040fe40000000000 */
[----:B------:R0:W5:Y:S01]  /*0860*/  F2I.FTZ.U32.TRUNC.NTZ R9, R8 ;  /* 0x0000000800097305 */ /* 0x000162000021f000 */
[C---:B------:R-:W-:Y:S02]  /*0870*/  VIADD R47, R2.reuse, 0x22 ;  /* 0x00000022022f7836 */ /* 0x040fe40000000000 */
[----:B------:R-:W-:Y:S02]  /*0880*/  VIADD R50, R2, 0x20 ;  /* 0x0000002002327836 */ /* 0x000fe40000000000 */
[----:B-1----:R-:W-:Y:S02]  /*0890*/  VIADD R6, R4, 0xffffffe ;  /* 0x0ffffffe04067836 */ /* 0x002fe40000000000 */
[----:B------:R-:W-:Y:S01]  /*08a0*/  VIADD R4, R2, 0x3f ;  /* 0x0000003f02047836 */ /* 0x000fe20000000000 */
[----:B------:R-:W-:Y:S01]  /*08b0*/  IABS R45, R50 ;  /* 0x00000032002d7213 */ /* 0x000fe20000000000 */
[----:B------:R1:W2:Y:S01]  /*08c0*/  F2I.FTZ.U32.TRUNC.NTZ R7, R6 ;  /* 0x0000000600077305 */ /* 0x0002a2000021f000 */
[----:B0-----:R-:W-:-:S02]  /*08d0*/  IMAD.MOV.U32 R8, RZ, RZ, RZ ;  /* 0x000000ffff087224 */ /* 0x001fc400078e00ff */
[----:B------:R-:W-:Y:S01]  /*08e0*/  ISETP.GE.AND P5, PT, R4, RZ, PT ;  /* 0x000000ff0400720c */ /* 0x000fe20003fa6270 */
[C---:B------:R-:W-:Y:S02]  /*08f0*/  VIADD R51, R2.reuse, 0x1f ;  /* 0x0000001f02337836 */ /* 0x040fe40000000000 */
[--C-:B-----5:R-:W-:Y:S02]  /*0900*/  IMAD.MOV R10, RZ, RZ, -R9.reuse ;  /* 0x000000ffff0a7224 */ /* 0x120fe400078e0a09 */
[----:B------:R-:W-:Y:S01]  /*0910*/  VIADD R56, R2, 0x1b ;  /* 0x0000001b02387836 */ /* 0x000fe20000000000 */
[----:B------:R-:W-:Y:S01]  /*0920*/  IABS R46, R51 ;  /* 0x00000033002e7213 */ /* 0x000fe20000000000 */
[----:B------:R-:W-:Y:S01]  /*0930*/  IMAD R11, R10, R13, RZ ;  /* 0x0000000d0a0b7224 */ /* 0x000fe200078e02ff */
[----:B------:R-:W-:Y:S01]  /*0940*/  IABS R10, R0 ;  /* 0x00000000000a7213 */ /* 0x000fe20000000000 */
[----:B-1----:R-:W-:Y:S02]  /*0950*/  IMAD.MOV.U32 R6, RZ, RZ, RZ ;  /* 0x000000ffff067224 */ /* 0x002fe400078e00ff */
[----:B------:R-:W-:Y:S01]  /*0960*/  IMAD.HI.U32 R9, R9, R11, R8 ;  /* 0x0000000b09097227 */ /* 0x000fe200078e0008 */
[----:B------:R-:W-:-:S02]  /*0970*/  IABS R11, R14 ;  /* 0x0000000e000b7213 */ /* 0x000fc40000000000 */
[----:B------:R-:W-:Y:S01]  /*0980*/  IABS R14, R15 ;  /* 0x0000000f000e7213 */ /* 0x000fe20000000000 */
[----:B--2---:R-:W-:Y:S02]  /*0990*/  IMAD.MOV R8, RZ, RZ, -R7 ;  /* 0x000000ffff087224 */ /* 0x004fe400078e0a07 */
[----:B------:R-:W-:-:S04]  /*09a0*/  IMAD.HI.U32 R9, R9, R10, RZ ;  /* 0x0000000a09097227 */ /* 0x000fc800078e00ff */
[----:B------:R-:W-:Y:S02]  /*09b0*/  IMAD.MOV R9, RZ, RZ, -R9 ;  /* 0x000000ffff097224 */ /* 0x000fe400078e0a09 */
[----:B------:R-:W-:Y:S02]  /*09c0*/  VIADD R57, R2, 0x1a ;  /* 0x0000001a02397836 */ /* 0x000fe40000000000 */
[C---:B------:R-:W-:Y:S02]  /*09d0*/  IMAD R10, R13.reuse, R9, R10 ;  /* 0x000000090d0a7224 */ /* 0x040fe400078e020a */
[----:B------:R-:W-:Y:S01]  /*09e0*/  IMAD R9, R8, R5, RZ ;  /* 0x0000000508097224 */ /* 0x000fe200078e02ff */
[----:B------:R-:W-:Y:S01]  /*09f0*/  IABS R8, R4 ;  /* 0x0000000400087213 */ /* 0x000fe20000000000 */
[----:B------:R-:W-:Y:S01]  /*0a00*/  VIADD R4, R2, 0x3d ;  /* 0x0000003d02047836 */ /* 0x000fe20000000000 */
[----:B------:R-:W-:Y:S01]  /*0a10*/  ISETP.GT.U32.AND P0, PT, R13, R10, PT ;  /* 0x0000000a0d00720c */ /* 0x000fe20003f04070 */
[----:B------:R-:W-:Y:S01]  /*0a20*/  IMAD.HI.U32 R6, R7, R9, R6 ;  /* 0x0000000907067227 */ /* 0x000fe200078e0006 */
[----:B------:R-:W-:-:S03]  /*0a30*/  IABS R53, R57 ;  /* 0x0000003900357213 */ /* 0x000fc60000000000 */
[----:B------:R-:W-:Y:S02]  /*0a40*/  IMAD.MOV.U32 R9, RZ, RZ, R8 ;  /* 0x000000ffff097224 */ /* 0x000fe400078e0008 */
[----:B------:R-:W-:-:S04]  /*0a50*/  IMAD.HI.U32 R8, R6, R11, RZ ;  /* 0x0000000b06087227 */ /* 0x000fc800078e00ff */
[----:B------:R-:W-:-:S04]  /*0a60*/  IMAD.HI.U32 R7, R6, R9, RZ ;  /* 0x0000000906077227 */ /* 0x000fc800078e00ff */
[----:B------:R-:W-:Y:S02]  /*0a70*/  IMAD.MOV R12, RZ, RZ, -R7 ;  /* 0x000000ffff0c7224 */ /* 0x000fe400078e0a07 */
[----:B------:R-:W-:Y:S02]  /*0a80*/  @!P0 IMAD.IADD R10, R10, 0x1, -R13 ;  /* 0x000000010a0a8824 */ /* 0x000fe400078e0a0d */
[----:B------:R-:W-:Y:S01]  /*0a90*/  IMAD R7, R5, R12, R9 ;  /* 0x0000000c05077224 */ /* 0x000fe200078e0209 */
[----:B------:R-:W-:Y:S01]  /*0aa0*/  IABS R12, R4 ;  /* 0x00000004000c7213 */ /* 0x000fe20000000000 */
[----:B------:R-:W-:Y:S01]  /*0ab0*/  IMAD.MOV R8, RZ, RZ, -R8 ;  /* 0x000000ffff087224 */ /* 0x000fe200078e0a08 */
[----:B------:R-:W-:Y:S01]  /*0ac0*/  ISETP.GT.U32.AND P0, PT, R13, R10, PT ;  /* 0x0000000a0d00720c */ /* 0x000fe20003f04070 */
[----:B------:R-:W-:Y:S01]  /*0ad0*/  VIADD R55, R2, 0x1c ;  /* 0x0000001c02377836 */ /* 0x000fe20000000000 */
[----:B------:R-:W-:Y:S01]  /*0ae0*/  ISETP.GT.U32.AND P1, PT, R5, R7, PT ;  /* 0x000000070500720c */ /* 0x000fe20003f24070 */
[----:B------:R-:W-:-:S04]  /*0af0*/  IMAD.HI.U32 R9, R6, R12, RZ ;  /* 0x0000000c06097227 */ /* 0x000fc800078e00ff */
[----:B------:R-:W-:Y:S02]  /*0b00*/  IMAD.MOV R9, RZ, RZ, -R9 ;  /* 0x000000ffff097224 */ /* 0x000fe400078e0a09 */
[C---:B------:R-:W-:Y:S02]  /*0b10*/  IMAD R8, R5.reuse, R8, R11 ;  /* 0x0000000805087224 */ /* 0x040fe400078e020b */
[----:B------:R-:W-:Y:S02]  /*0b20*/  IMAD R9, R5, R9, R12 ;  /* 0x0000000905097224 */ /* 0x000fe400078e020c */
[----:B------:R-:W-:Y:S01]  /*0b30*/  @!P0 IMAD.IADD R10, R10, 0x1, -R13 ;  /* 0x000000010a0a8824 */ /* 0x000fe200078e0a0d */
[----:B------:R-:W-:Y:S01]  /*0b40*/  ISETP.GE.AND P0, PT, R4, RZ, PT ;  /* 0x000000ff0400720c */ /* 0x000fe20003f06270 */
[----:B------:R-:W-:Y:S01]  /*0b50*/  @!P1 IMAD.IADD R7, R7, 0x1, -R5 ;  /* 0x0000000107079824 */ /* 0x000fe200078e0a05 */
[----:B------:R-:W-:Y:S01]  /*0b60*/  ISETP.GT.U32.AND P6, PT, R5, R8, PT ;  /* 0x000000080500720c */ /* 0x000fe20003fc4070 */
[----:B------:R-:W-:-:S02]  /*0b70*/  VIADD R11, R2, 0x3c ;  /* 0x0000003c020b7836 */ /* 0x000fc40000000000 */
[----:B------:R-:W-:Y:S01]  /*0b80*/  IMAD.MOV.U32 R4, RZ, RZ, R10 ;  /* 0x000000ffff047224 */ /* 0x000fe200078e000a */
[----:B------:R-:W-:Y:S01]  /*0b90*/  ISETP.GT.U32.AND P1, PT, R5, R7, PT ;  /* 0x000000070500720c */ /* 0x000fe20003f24070 */
[----:B------:R-:W-:Y:S01]  /*0ba0*/  VIADD R12, R2, 0x3a ;  /* 0x0000003a020c7836 */ /* 0x000fe20000000000 */
[----:B------:R-:W-:Y:S01]  /*0bb0*/  IABS R13, R11 ;  /* 0x0000000b000d7213 */ /* 0x000fe20000000000 */
[----:B------:R-:W-:Y:S01]  /*0bc0*/  @!P2 IMAD.MOV R4, RZ, RZ, -R4 ;  /* 0x000000ffff04a224 */ /* 0x000fe200078e0a04 */
[----:B------:R-:W-:Y:S01]  /*0bd0*/  ISETP.GE.AND P2, PT, R11, RZ, PT ;  /* 0x000000ff0b00720c */ /* 0x000fe20003f46270 */
[----:B------:R-:W-:Y:S01]  /*0be0*/  IMAD.HI.U32 R11, R6, R14, RZ ;  /* 0x0000000e060b7227 */ /* 0x000fe200078e00ff */
[----:B------:R-:W-:-:S03]  /*0bf0*/  @!P3 LOP3.LUT R4, RZ, R48, RZ, 0x33, !PT ;  /* 0x00000030ff04b212 */ /* 0x000fc600078e33ff */
[----:B------:R-:W-:Y:S02]  /*0c00*/  IMAD.MOV R11, RZ, RZ, -R11 ;  /* 0x000000ffff0b7224 */ /* 0x000fe400078e0a0b */
[----:B------:R-:W-:-:S04]  /*0c10*/  IMAD.HI.U32 R10, R6, R13, RZ ;  /* 0x0000000d060a7227 */ /* 0x000fc800078e00ff */
[--C-:B------:R-:W-:Y:S01]  /*0c20*/  @!P1 IMAD.IADD R7, R7, 0x1, -R5.reuse ;  /* 0x0000000107079824 */ /* 0x100fe200078e0a05 */
[C---:B------:R-:W-:Y:S01]  /*0c30*/  ISETP.GT.U32.AND P1, PT, R5.reuse, R9, PT ;  /* 0x000000090500720c */ /* 0x040fe20003f24070 */
[----:B------:R-:W-:Y:S02]  /*0c40*/  IMAD R11, R5, R11, R14 ;  /* 0x0000000b050b7224 */ /* 0x000fe400078e020e */
[----:B------:R-:W-:Y:S02]  /*0c50*/  VIADD R14, R2, 0x39 ;  /* 0x00000039020e7836 */ /* 0x000fe40000000000 */
[----:B------:R-:W-:Y:S01]  /*0c60*/  @!P6 IMAD.IADD R8, R8, 0x1, -R5 ;  /* 0x000000010808e824 */ /* 0x000fe200078e0a05 */
[----:B------:R-:W-:Y:S01]  /*0c70*/  ISETP.GE.AND P6, PT, R15, RZ, PT ;  /* 0x000000ff0f00720c */ /* 0x000fe20003fc6270 */
[----:B------:R-:W-:Y:S01]  /*0c80*/  IMAD.MOV R10, RZ, RZ, -R10 ;  /* 0x000000ffff0a7224 */ /* 0x000fe200078e0a0a */
[----:B------:R-:W-:Y:S01]  /*0c90*/  IABS R16, R14 ;  /* 0x0000000e00107213 */ /* 0x000fe20000000000 */
[----:B------:R-:W-:Y:S01]  /*0ca0*/  @!P5 IMAD.MOV R7, RZ, RZ, -R7 ;  /* 0x000000ffff07d224 */ /* 0x000fe200078e0a07 */
[C---:B------:R-:W-:Y:S01]  /*0cb0*/  ISETP.GT.U32.AND P3, PT, R5.reuse, R8, PT ;  /* 0x000000080500720c */ /* 0x040fe20003f64070 */
[----:B------:R-:W-:Y:S01]  /*0cc0*/  IMAD R10, R5, R10, R13 ;  /* 0x0000000a050a7224 */ /* 0x000fe200078e020d */
[----:B------:R-:W-:Y:S01]  /*0cd0*/  IABS R15, R12 ;  /* 0x0000000c000f7213 */ /* 0x000fe20000000000 */
[----:B------:R-:W-:-:S02]  /*0ce0*/  @!P1 IMAD.IADD R9, R9, 0x1, -R5 ;  /* 0x0000000109099824 */ /* 0x000fc400078e0a05 */
[----:B------:R-:W-:Y:S01]  /*0cf0*/  IMAD.HI.U32 R13, R6, R16, RZ ;  /* 0x00000010060d7227 */ /* 0x000fe200078e00ff */
[C---:B------:R-:W-:Y:S02]  /*0d00*/  ISETP.GT.U32.AND P5, PT, R5.reuse, R10, PT ;  /* 0x0000000a0500720c */ /* 0x040fe40003fa4070 */
[C---:B------:R-:W-:Y:S01]  /*0d10*/  ISETP.GT.U32.AND P1, PT, R5.reuse, R9, PT ;  /* 0x000000090500720c */ /* 0x040fe20003f24070 */
[----:B------:R-:W-:Y:S02]  /*0d20*/  IMAD.MOV R13, RZ, RZ, -R13 ;  /* 0x000000ffff0d7224 */ /* 0x000fe400078e0a0d */
[----:B------:R-:W-:Y:S02]  /*0d30*/  VIADD R48, R2, 0x21 ;  /* 0x0000002102307836 */ /* 0x000fe40000000000 */
[----:B------:R-:W-:Y:S02]  /*0d40*/  IMAD R13, R5, R13, R16 ;  /* 0x0000000d050d7224 */ /* 0x000fe400078e0210 */
[----:B------:R-:W-:Y:S01]  /*0d50*/  @!P3 IMAD.IADD R8, R8, 0x1, -R5 ;  /* 0x000000010808b824 */ /* 0x000fe200078e0a05 */
[----:B------:R-:W-:Y:S01]  /*0d60*/  ISETP.GE.AND P3, PT, R12, RZ, PT ;  /* 0x000000ff0c00720c */ /* 0x000fe20003f66270 */
[----:B------:R-:W-:-:S04]  /*0d70*/  IMAD.HI.U32 R12, R6, R15, RZ ;  /* 0x0000000f060c7227 */ /* 0x000fc800078e00ff */
[----:B------:R-:W-:Y:S01]  /*0d80*/  @!P1 IMAD.IADD R9, R9, 0x1, -R5 ;  /* 0x0000000109099824 */ /* 0x000fe200078e0a05 */
[----:B------:R-:W-:Y:S01]  /*0d90*/  ISETP.GE.AND P1, PT, R14, RZ, PT ;  /* 0x000000ff0e00720c */ /* 0x000fe20003f26270 */
[----:B------:R-:W-:Y:S01]  /*0da0*/  @!P4 IMAD.MOV R8, RZ, RZ, -R8 ;  /* 0x000000ffff08c224 */ /* 0x000fe200078e0a08 */
[C---:B------:R-:W-:Y:S01]  /*0db0*/  ISETP.GT.U32.AND P4, PT, R5.reuse, R11, PT ;  /* 0x0000000b0500720c */ /* 0x040fe20003f84070 */
[----:B------:R-:W-:Y:S01]  /*0dc0*/  @!P0 IMAD.MOV R9, RZ, RZ, -R9 ;  /* 0x000000ffff098224 */ /* 0x000fe200078e0a09 */
[----:B------:R-:W-:Y:S01]  /*0dd0*/  ISETP.GT.U32.AND P0, PT, R5, R13, PT ;  /* 0x0000000d0500720c */ /* 0x000fe20003f04070 */
[----:B------:R-:W-:Y:S02]  /*0de0*/  @!P5 IMAD.IADD R10, R10, 0x1, -R5 ;  /* 0x000000010a0ad824 */ /* 0x000fe400078e0a05 */
[----:B------:R-:W-:-:S03]  /*0df0*/  IMAD.HI.U32 R14, R6, R17, RZ ;  /* 0x00000011060e7227 */ /* 0x000fc600078e00ff */
[C---:B------:R-:W-:Y:S01]  /*0e00*/  ISETP.GT.U32.AND P5, PT, R5.reuse, R10, PT ;  /* 0x0000000a0500720c */ /* 0x040fe20003fa4070 */
[----:B------:R-:W-:Y:S02]  /*0e10*/  IMAD.MOV R14, RZ, RZ, -R14 ;  /* 0x000000ffff0e7224 */ /* 0x000fe400078e0a0e */
[----:B------:R-:W-:Y:S02]  /*0e20*/  IMAD.MOV R12, RZ, RZ, -R12 ;  /* 0x000000ffff0c7224 */ /* 0x000fe400078e0a0c */
[----:B------:R-:W-:Y:S01]  /*0e30*/  IMAD R14, R5, R14, R17 ;  /* 0x0000000e050e7224 */ /* 0x000fe200078e0211 */
[----:B------:R-:W-:Y:S01]  /*0e40*/  IABS R17, R22 ;  /* 0x0000001600117213 */ /* 0x000fe20000000000 */
[--C-:B------:R-:W-:Y:S02]  /*0e50*/  @!P0 IMAD.IADD R13, R13, 0x1, -R5.reuse ;  /* 0x000000010d0d8824 */ /* 0x100fe400078e0a05 */
[----:B------:R-:W-:Y:S02]  /*0e60*/  @!P4 IMAD.IADD R11, R11, 0x1, -R5 ;  /* 0x000000010b0bc824 */ /* 0x000fe400078e0a05 */
[C---:B------:R-:W-:Y:S01]  /*0e70*/  IMAD R12, R5.reuse, R12, R15 ;  /* 0x0000000c050c7224 */ /* 0x040fe200078e020f */
[C---:B------:R-:W-:Y:S01]  /*0e80*/  ISETP.GT.U32.AND P0, PT, R5.reuse, R13, PT ;  /* 0x0000000d0500720c */ /* 0x040fe20003f04070 */
[----:B------:R-:W-:Y:S01]  /*0e90*/  IMAD.HI.U32 R16, R6, R17, RZ ;  /* 0x0000001106107227 */ /* 0x000fe200078e00ff */
[----:B------:R-:W-:-:S03]  /*0ea0*/  ISETP.GT.U32.AND P4, PT, R5, R11, PT ;  /* 0x0000000b0500720c */ /* 0x000fc60003f84070 */
[----:B------:R-:W-:Y:S01]  /*0eb0*/  @!P5 IMAD.IADD R10, R10, 0x1, -R5 ;  /* 0x000000010a0ad824 */ /* 0x000fe200078e0a05 */
[----:B------:R-:W-:Y:S01]  /*0ec0*/  ISETP.GT.U32.AND P5, PT, R5, R12, PT ;  /* 0x0000000c0500720c */ /* 0x000fe20003fa4070 */
[----:B------:R-:W-:Y:S02]  /*0ed0*/  IMAD.MOV R16, RZ, RZ, -R16 ;  /* 0x000000ffff107224 */ /* 0x000fe400078e0a10 */
[----:B------:R-:W-:-:S04]  /*0ee0*/  IMAD.HI.U32 R15, R6, R18, RZ ;  /* 0x00000012060f7227 */ /* 0x000fc800078e00ff */
[----:B------:R-:W-:Y:S02]  /*0ef0*/  IMAD R16, R5, R16, R17 ;  /* 0x0000001005107224 */ /* 0x000fe400078e0211 */
[----:B------:R-:W-:Y:S02]  /*0f00*/  IMAD.MOV R15, RZ, RZ, -R15 ;  /* 0x000000ffff0f7224 */ /* 0x000fe400078e0a0f */
[--C-:B------:R-:W-:Y:S01]  /*0f10*/  @!P0 IMAD.IADD R13, R13, 0x1, -R5.reuse ;  /* 0x000000010d0d8824 */ /* 0x100fe200078e0a05 */
[C---:B------:R-:W-:Y:S01]  /*0f20*/  ISETP.GT.U32.AND P0, PT, R5.reuse, R16, PT ;  /* 0x000000100500720c */ /* 0x040fe20003f04070 */
[----:B------:R-:W-:Y:S02]  /*0f30*/  IMAD R15, R5, R15, R18 ;  /* 0x0000000f050f7224 */ /* 0x000fe400078e0212 */
[--C-:B------:R-:W-:Y:S01]  /*0f40*/  @!P4 IMAD.IADD R11, R11, 0x1, -R5.reuse ;  /* 0x000000010b0bc824 */ /* 0x100fe200078e0a05 */
[----:B------:R-:W-:Y:S01]  /*0f50*/  ISETP.GT.U32.AND P4, PT, R5, R14, PT ;  /* 0x0000000e0500720c */ /* 0x000fe20003f84070 */
[----:B------:R-:W-:-:S02]  /*0f60*/  @!P5 IMAD.IADD R12, R12, 0x1, -R5 ;  /* 0x000000010c0cd824 */ /* 0x000fc400078e0a05 */
[----:B------:R-:W-:Y:S01]  /*0f70*/  @!P6 IMAD.MOV R11, RZ, RZ, -R11 ;  /* 0x000000ffff0be224 */ /* 0x000fe200078e0a0b */
[C---:B------:R-:W-:Y:S01]  /*0f80*/  ISETP.GT.U32.AND P6, PT, R5.reuse, R15, PT ;  /* 0x0000000f0500720c */ /* 0x040fe20003fc4070 */
[----:B------:R-:W-:Y:S01]  /*0f90*/  @!P2 IMAD.MOV R10, RZ, RZ, -R10 ;  /* 0x000000ffff0aa224 */ /* 0x000fe200078e0a0a */
[----:B------:R-:W-:Y:S01]  /*0fa0*/  ISETP.GT.U32.AND P5, PT, R5, R12, PT ;  /* 0x0000000c0500720c */ /* 0x000fe20003fa4070 */
[----:B------:R-:W-:Y:S01]  /*0fb0*/  IMAD.HI.U32 R18, R6, R21, RZ ;  /* 0x0000001506127227 */ /* 0x000fe200078e00ff */
[----:B------:R-:W-:Y:S02]  /*0fc0*/  ISETP.GE.AND P2, PT, R19, RZ, PT ;  /* 0x000000ff1300720c */ /* 0x000fe40003f46270 */
[----:B------:R-:W-:Y:S01]  /*0fd0*/  IABS R19, R23 ;  /* 0x0000001700137213 */ /* 0x000fe20000000000 */
[----:B------:R-:W-:Y:S02]  /*0fe0*/  @!P0 IMAD.IADD R16, R16, 0x1, -R5 ;  /* 0x0000000110108824 */ /* 0x000fe400078e0a05 */
[----:B------:R-:W-:-:S02]  /*0ff0*/  IMAD.MOV R18, RZ, RZ, -R18 ;  /* 0x000000ffff127224 */ /* 0x000fc400078e0a12 */
[----:B------:R-:W-:Y:S01]  /*1000*/  IMAD.HI.U32 R17, R6, R19, RZ ;  /* 0x0000001306117227 */ /* 0x000fe200078e00ff */
[----:B------:R-:W-:-:S03]  /*1010*/  ISETP.GT.U32.AND P0, PT, R5, R16, PT ;  /* 0x000000100500720c */ /* 0x000fc60003f04070 */
[--C-:B------:R-:W-:Y:S01]  /*1020*/  @!P6 IMAD.IADD R15, R15, 0x1, -R5.reuse ;  /* 0x000000010f0fe824 */ /* 0x100fe200078e0a05 */
[----:B------:R-:W-:Y:S01]  /*1030*/  ISETP.GE.AND P6, PT, R22, RZ, PT ;  /* 0x000000ff1600720c */ /* 0x000fe20003fc6270 */
[----:B------:R-:W-:Y:S01]  /*1040*/  @!P5 IMAD.IADD R12, R12, 0x1, -R5 ;  /* 0x000000010c0cd824 */ /* 0x000fe200078e0a05 */
[----:B------:R-:W-:Y:S01]  /*1050*/  ISETP.GE.AND P5, PT, R20, RZ, PT ;  /* 0x000000ff1400720c */ /* 0x000fe20003fa6270 */
[C---:B------:R-:W-:Y:S02]  /*1060*/  IMAD R18, R5.reuse, R18, R21 ;  /* 0x0000001205127224 */ /* 0x040fe400078e0215 */
[----:B------:R-:W-:Y:S01]  /*1070*/  @!P3 IMAD.MOV R12, RZ, RZ, -R12 ;  /* 0x000000ffff0cb224 */ /* 0x000fe200078e0a0c */
[----:B------:R-:W-:Y:S01]  /*1080*/  ISETP.GT.U32.AND P3, PT, R5, R15, PT ;  /* 0x0000000f0500720c */ /* 0x000fe20003f64070 */
[--C-:B------:R-:W-:Y:S02]  /*1090*/  @!P4 IMAD.IADD R14, R14, 0x1, -R5.reuse ;  /* 0x000000010e0ec824 */ /* 0x100fe400078e0a05 */
[----:B------:R-:W-:-:S02]  /*10a0*/  @!P0 IMAD.IADD R16, R16, 0x1, -R5 ;  /* 0x0000000110108824 */ /* 0x000fc400078e0a05 */
[----:B------:R-:W-:Y:S01]  /*10b0*/  IMAD.MOV R20, RZ, RZ, -R17 ;  /* 0x000000ffff147224 */ /* 0x000fe200078e0a11 */
[C---:B------:R-:W-:Y:S01]  /*10c0*/  ISETP.GT.U32.AND P4, PT, R5.reuse, R14, PT ;  /* 0x0000000e0500720c */ /* 0x040fe20003f84070 */
[----:B------:R-:W-:Y:S01]  /*10d0*/  @!P6 IMAD.MOV R16, RZ, RZ, -R16 ;  /* 0x000000ffff10e224 */ /* 0x000fe200078e0a10 */
[C---:B------:R-:W-:Y:S01]  /*10e0*/  ISETP.GT.U32.AND P6, PT, R5.reuse, R18, PT ;  /* 0x000000120500720c */ /* 0x040fe20003fc4070 */
[----:B------:R-:W-:Y:S02]  /*10f0*/  IMAD R17, R5, R20, R19 ;  /* 0x0000001405117224 */ /* 0x000fe400078e0213 */
[C---:B------:R-:W-:Y:S02]  /*1100*/  VIADD R20, R2.reuse, 0x32 ;  /* 0x0000003202147836 */ /* 0x040fe40000000000 */
[----:B------:R-:W-:Y:S01]  /*1110*/  @!P3 IMAD.IADD R15, R15, 0x1, -R5 ;  /* 0x000000010f0fb824 */ /* 0x000fe200078e0a05 */
[----:B------:R-:W-:Y:S01]  /*1120*/  ISETP.GT.U32.AND P3, PT, R5, R17, PT ;  /* 0x000000110500720c */ /* 0x000fe20003f64070 */
[----:B------:R-:W-:-:S02]  /*1130*/  VIADD R19, R2, 0x33 ;  /* 0x0000003302137836 */ /* 0x000fc40000000000 */
[----:B------:R-:W-:Y:S01]  /*1140*/  @!P1 IMAD.MOV R13, RZ, RZ, -R13 ;  /* 0x000000ffff0d9224 */ /* 0x000fe200078e0a0d */
[----:B------:R-:W-:Y:S01]  /*1150*/  ISETP.GE.AND P1, PT, R23, RZ, PT ;  /* 0x000000ff1700720c */ /* 0x000fe20003f26270 */
[--C-:B------:R-:W-:Y:S01]  /*1160*/  @!P4 IMAD.IADD R14, R14, 0x1, -R5.reuse ;  /* 0x000000010e0ec824 */ /* 0x100fe200078e0a05 */
[----:B------:R-:W-:Y:S01]  /*1170*/  IABS R23, R20 ;  /* 0x0000001400177213 */ /* 0x000fe20000000000 */
[----:B------:R-:W-:Y:S01]  /*1180*/  @!P6 IMAD.IADD R18, R18, 0x1, -R5 ;  /* 0x000000011212e824 */ /* 0x000fe200078e0a05 */
[----:B------:R-:W-:Y:S01]  /*1190*/  IABS R22, R19 ;  /* 0x0000001300167213 */ /* 0x000fe20000000000 */
[----:B------:R-:W-:Y:S01]  /*11a0*/  @!P5 IMAD.MOV R15, RZ, RZ, -R15 ;  /* 0x000000ffff0fd224 */ /* 0x000fe200078e0a0f */
[----:B------:R-:W-:Y:S01]  /*11b0*/  ISETP.GE.AND P5, PT, R20, RZ, PT ;  /* 0x000000ff1400720c */ /* 0x000fe20003fa6270 */
[----:B------:R-:W-:Y:S01]  /*11c0*/  @!P2 IMAD.MOV R14, RZ, RZ, -R14 ;  /* 0x000000ffff0ea224 */ /* 0x000fe200078e0a0e */
[----:B------:R-:W-:Y:S01]  /*11d0*/  ISETP.GT.U32.AND P6, PT, R5, R18, PT ;  /* 0x000000120500720c */ /* 0x000fe20003fc4070 */
[----:B------:R-:W-:Y:S01]  /*11e0*/  VIADD R21, R2, 0x31 ;  /* 0x0000003102157836 */ /* 0x000fe20000000000 */
[----:B------:R-:W-:Y:S01]  /*11f0*/  ISETP.GE.AND P2, PT, R19, RZ, PT ;  /* 0x000000ff1300720c */ /* 0x000fe20003f46270 */
[----:B------:R-:W-:Y:S01]  /*1200*/  @!P3 IMAD.IADD R17, R17, 0x1, -R5 ;  /* 0x000000011111b824 */ /* 0x000fe200078e0a05 */
[----:B------:R-:W-:Y:S01]  /*1210*/  ISETP.GE.AND P4, PT, R24, RZ, PT ;  /* 0x000000ff1800720c */ /* 0x000fe20003f86270 */
[----:B------:R-:W-:Y:S01]  /*1220*/  IMAD.HI.U32 R20, R6, R23, RZ ;  /* 0x0000001706147227 */ /* 0x000fe200078e00ff */
[----:B------:R-:W-:-:S02]  /*1230*/  IABS R24, R21 ;  /* 0x0000001500187213 */ /* 0x000fc40000000000 */
[----:B------:R-:W-:Y:S01]  /*1240*/  ISETP.GT.U32.AND P3, PT, R5, R17, PT ;  /* 0x000000110500720c */ /* 0x000fe20003f64070 */
[----:B------:R-:W-:Y:S01]  /*1250*/  IMAD.HI.U32 R19, R6, R22, RZ ;  /* 0x0000001606137227 */ /* 0x000fe200078e00ff */
[----:B------:R-:W-:-:S03]  /*1260*/  ISETP.GE.AND P0, PT, R21, RZ, PT ;  /* 0x000000ff1500720c */ /* 0x000fc60003f06270 */
[----:B------:R-:W-:Y:S02]  /*1270*/  IMAD.MOV R20, RZ, RZ, -R20 ;  /* 0x000000ffff147224 */ /* 0x000fe400078e0a14 */
[----:B------:R-:W-:Y:S02]  /*1280*/  IMAD.MOV R19, RZ, RZ, -R19 ;  /* 0x000000ffff137224 */ /* 0x000fe400078e0a13 */
[C---:B------:R-:W-:Y:S02]  /*1290*/  IMAD R20, R5.reuse, R20, R23 ;  /* 0x0000001405147224 */ /* 0x040fe400078e0217 */
[----:B------:R-:W-:Y:S02]  /*12a0*/  IMAD R19, R5, R19, R22 ;  /* 0x0000001305137224 */ /* 0x000fe400078e0216 */
[----:B------:R-:W-:-:S04]  /*12b0*/  IMAD.HI.U32 R21, R6, R24, RZ ;  /* 0x0000001806157227 */ /* 0x000fc800078e00ff */
[----:B------:R-:W-:-:S04]  /*12c0*/  IMAD.HI.U32 R22, R6, R25, RZ ;  /* 0x0000001906167227 */ /* 0x000fc800078e00ff */
[----:B------:R-:W-:Y:S01]  /*12d0*/  @!P6 IMAD.IADD R18, R18, 0x1, -R5 ;  /* 0x000000011212e824 */ /* 0x000fe200078e0a05 */
[----:B------:R-:W-:Y:S01]  /*12e0*/  ISETP.GT.U32.AND P6, PT, R5, R20, PT ;  /* 0x000000140500720c */ /* 0x000fe20003fc4070 */
[----:B------:R-:W-:Y:S02]  /*12f0*/  IMAD.MOV R21, RZ, RZ, -R21 ;  /* 0x000000ffff157224 */ /* 0x000fe400078e0a15 */
[----:B------:R-:W-:Y:S02]  /*1300*/  IMAD.MOV R22, RZ, RZ, -R22 ;  /* 0x000000ffff167224 */ /* 0x000fe400078e0a16 */
[----:B------:R-:W-:-:S04]  /*1310*/  IMAD.HI.U32 R23, R6, R26, RZ ;  /* 0x0000001a06177227 */ /* 0x000fc800078e00ff */
[----:B------:R-:W-:Y:S01]  /*1320*/  @!P3 IMAD.IADD R17, R17, 0x1, -R5 ;  /* 0x000000011111b824 */ /* 0x000fe200078e0a05 */
[C---:B------:R-:W-:Y:S01]  /*1330*/  ISETP.GT.U32.AND P3, PT, R5.reuse, R19, PT ;  /* 0x000000130500720c */ /* 0x040fe20003f64070 */
[C---:B------:R-:W-:Y:S01]  /*1340*/  IMAD R21, R5.reuse, R21, R24 ;  /* 0x0000001505157224 */ /* 0x040fe200078e0218 */
[----:B------:R-:W-:Y:S01]  /*1350*/  IABS R24, R31 ;  /* 0x0000001f00187213 */ /* 0x000fe20000000000 */
[C---:B------:R-:W-:Y:S02]  /*1360*/  IMAD R22, R5.reuse, R22, R25 ;  /* 0x0000001605167224 */ /* 0x040fe400078e0219 */
[----:B------:R-:W-:Y:S02]  /*1370*/  IMAD.MOV R23, RZ, RZ, -R23 ;  /* 0x000000ffff177224 */ /* 0x000fe400078e0a17 */
[----:B------:R-:W-:Y:S01]  /*1380*/  @!P1 IMAD.MOV R17, RZ, RZ, -R17 ;  /* 0x000000ffff119224 */ /* 0x000fe200078e0a11 */
[C---:B------:R-:W-:Y:S01]  /*1390*/  ISETP.GT.U32.AND P1, PT, R5.reuse, R21, PT ;  /* 0x000000150500720c */ /* 0x040fe20003f24070 */
[C---:B------:R-:W-:Y:S01]  /*13a0*/  IMAD R23, R5.reuse, R23, R26 ;  /* 0x0000001705177224 */ /* 0x040fe200078e021a */
[----:B------:R-:W-:Y:S01]  /*13b0*/  IABS R26, R33 ;  /* 0x00000021001a7213 */ /* 0x000fe20000000000 */
[----:B------:R-:W-:Y:S01]  /*13c0*/  @!P4 IMAD.MOV R18, RZ, RZ, -R18 ;  /* 0x000000ffff12c224 */ /* 0x000fe200078e0a12 */
[C---:B------:R-:W-:Y:S01]  /*13d0*/  ISETP.GT.U32.AND P4, PT, R5.reuse, R22, PT ;  /* 0x000000160500720c */ /* 0x040fe20003f84070 */
[----:B------:R-:W-:Y:S01]  /*13e0*/  @!P6 IMAD.IADD R20, R20, 0x1, -R5 ;  /* 0x000000011414e824 */ /* 0x000fe200078e0a05 */
[----:B------:R-:W-:Y:S01]  /*13f0*/  ISETP.GT.U32.AND P6, PT, R5, R23, PT ;  /* 0x000000170500720c */ /* 0x000fe20003fc4070 */
[----:B------:R-:W-:-:S02]  /*1400*/  IMAD.MOV.U32 R25, RZ, RZ, R24 ;  /* 0x000000ffff197224 */ /* 0x000fc400078e0018 */
[----:B------:R-:W-:Y:S02]  /*1410*/  @!P3 IMAD.IADD R19, R19, 0x1, -R5 ;  /* 0x000000011313b824 */ /* 0x000fe400078e0a05 */
[----:B------:R-:W-:-:S03]  /*1420*/  IMAD.HI.U32 R24, R6, R25, RZ ;  /* 0x0000001906187227 */ /* 0x000fc600078e00ff */
[----:B------:R-:W-:Y:S01]  /*1430*/  ISETP.GT.U32.AND P3, PT, R5, R19, PT ;  /* 0x000000130500720c */ /* 0x000fe20003f64070 */
[--C-:B------:R-:W-:Y:S01]  /*1440*/  @!P1 IMAD.IADD R21, R21, 0x1, -R5.reuse ;  /* 0x0000000115159824 */ /* 0x100fe200078e0a05 */
[C---:B------:R-:W-:Y:S01]  /*1450*/  ISETP.GT.U32.AND P1, PT, R5.reuse, R20, PT ;  /* 0x000000140500720c */ /* 0x040fe20003f24070 */
[--C-:B------:R-:W-:Y:S02]  /*1460*/  @!P4 IMAD.IADD R22, R22, 0x1, -R5.reuse ;  /* 0x000000011616c824 */ /* 0x100fe400078e0a05 */
[----:B------:R-:W-:Y:S01]  /*1470*/  IMAD.MOV R24, RZ, RZ, -R24 ;  /* 0x000000ffff187224 */ /* 0x000fe200078e0a18 */
[----:B------:R-:W-:Y:S01]  /*1480*/  ISETP.GT.U32.AND P4, PT, R5, R21, PT ;  /* 0x000000150500720c */ /* 0x000fe20003f84070 */
[----:B------:R-:W-:Y:S01]  /*1490*/  @!P6 IMAD.IADD R23, R23, 0x1, -R5 ;  /* 0x000000011717e824 */ /* 0x000fe200078e0a05 */
[C---:B------:R-:W-:Y:S01]  /*14a0*/  ISETP.GT.U32.AND P6, PT, R5.reuse, R22, PT ;  /* 0x000000160500720c */ /* 0x040fe20003fc4070 */
[----:B------:R-:W-:Y:S02]  /*14b0*/  IMAD R24, R5, R24, R25 ;  /* 0x0000001805187224 */ /* 0x000fe400078e0219 */
[----:B------:R-:W-:-:S04]  /*14c0*/  IMAD.HI.U32 R25, R6, R26, RZ ;  /* 0x0000001a06197227 */ /* 0x000fc800078e00ff */
[----:B------:R-:W-:Y:S02]  /*14d0*/  IMAD.MOV R25, RZ, RZ, -R25 ;  /* 0x000000ffff197224 */ /* 0x000fe400078e0a19 */
[--C-:B------:R-:W-:Y:S01]  /*14e0*/  @!P1 IMAD.IADD R20, R20, 0x1, -R5.reuse ;  /* 0x0000000114149824 */ /* 0x100fe200078e0a05 */
[C---:B------:R-:W-:Y:S01]  /*14f0*/  ISETP.GT.U32.AND P1, PT, R5.reuse, R24, PT ;  /* 0x000000180500720c */ /* 0x040fe20003f24070 */
[----:B------:R-:W-:Y:S02]  /*1500*/  IMAD R25, R5, R25, R26 ;  /* 0x0000001905197224 */ /* 0x000fe400078e021a */
[--C-:B------:R-:W-:Y:S02]  /*1510*/  @!P6 IMAD.IADD R22, R22, 0x1, -R5.reuse ;  /* 0x000000011616e824 */ /* 0x100fe400078e0a05 */
[--C-:B------:R-:W-:Y:S01]  /*1520*/  @!P3 IMAD.IADD R19, R19, 0x1, -R5.reuse ;  /* 0x000000011313b824 */ /* 0x100fe200078e0a05 */
[----:B------:R-:W-:Y:S01]  /*1530*/  ISETP.GT.U32.AND P6, PT, R5, R25, PT ;  /* 0x000000190500720c */ /* 0x000fe20003fc4070 */
[----:B------:R-:W-:Y:S01]  /*1540*/  @!P4 IMAD.IADD R21, R21, 0x1, -R5 ;  /* 0x000000011515c824 */ /* 0x000fe200078e0a05 */
[----:B------:R-:W-:Y:S01]  /*1550*/  ISETP.GE.AND P3, PT, R27, RZ, PT ;  /* 0x000000ff1b00720c */ /* 0x000fe20003f66270 */
[----:B------:R-:W-:Y:S01]  /*1560*/  @!P2 IMAD.MOV R19, RZ, RZ, -R19 ;  /* 0x000000ffff13a224 */ /* 0x000fe200078e0a13 */
[----:B------:R-:W-:Y:S01]  /*1570*/  ISETP.GT.U32.AND P2, PT, R5, R23, PT ;  /* 0x000000170500720c */ /* 0x000fe20003f44070 */
[----:B------:R-:W-:Y:S01]  /*1580*/  IMAD.HI.U32 R27, R6, R29, RZ ;  /* 0x0000001d061b7227 */ /* 0x000fe200078e00ff */
[----:B------:R-:W-:-:S03]  /*1590*/  ISETP.GE.AND P4, PT, R30, RZ, PT ;  /* 0x000000ff1e00720c */ /* 0x000fc60003f86270 */
[----:B------:R-:W-:Y:S01]  /*15a0*/  @!P1 IMAD.IADD R24, R24, 0x1, -R5 ;  /* 0x0000000118189824 */ /* 0x000fe200078e0a05 */
[----:B------:R-:W-:Y:S01]  /*15b0*/  ISETP.GE.AND P1, PT, R33, RZ, PT ;  /* 0x000000ff2100720c */ /* 0x000fe20003f26270 */
[----:B------:R-:W-:-:S04]  /*15c0*/  IMAD.HI.U32 R26, R6, R28, RZ ;  /* 0x0000001c061a7227 */ /* 0x000fc800078e00ff */
[--C-:B------:R-:W-:Y:S01]  /*15d0*/  @!P6 IMAD.IADD R25, R25, 0x1, -R5.reuse ;  /* 0x000000011919e824 */ /* 0x100fe200078e0a05 */
[----:B------:R-:W-:Y:S01]  /*15e0*/  ISETP.GT.U32.AND P6, PT, R5, R24, PT ;  /* 0x000000180500720c */ /* 0x000fe20003fc4070 */
[----:B------:R-:W-:Y:S01]  /*15f0*/  @!P2 IMAD.IADD R23, R23, 0x1, -R5 ;  /* 0x000000011717a824 */ /* 0x000fe200078e0a05 */
[----:B------:R-:W-:Y:S01]  /*1600*/  ISETP.GE.AND P2, PT, R31, RZ, PT ;  /* 0x000000ff1f00720c */ /* 0x000fe20003f46270 */
[----:B------:R-:W-:Y:S01]  /*1610*/  @!P0 IMAD.MOV R21, RZ, RZ, -R21 ;  /* 0x000000ffff158224 */ /* 0x000fe200078e0a15 */
[----:B------:R-:W-:Y:S01]  /*1620*/  ISETP.GT.U32.AND P0, PT, R5, R25, PT ;  /* 0x000000190500720c */ /* 0x000fe20003f04070 */
[----:B------:R-:W-:Y:S01]  /*1630*/  IMAD.MOV R30, RZ, RZ, -R27 ;  /* 0x000000ffff1e7224 */ /* 0x000fe200078e0a1b */
[----:B------:R-:W-:Y:S01]  /*1640*/  IABS R31, R39 ;  /* 0x00000027001f7213 */ /* 0x000fe20000000000 */
[----:B------:R-:W-:Y:S02]  /*1650*/  VIADD R33, R2, 0x2a ;  /* 0x0000002a02217836 */ /* 0x000fe40000000000 */
[----:B------:R-:W-:-:S02]  /*1660*/  IMAD.MOV R26, RZ, RZ, -R26 ;  /* 0x000000ffff1a7224 */ /* 0x000fc400078e0a1a */
[C---:B------:R-:W-:Y:S01]  /*1670*/  IMAD R27, R5.reuse, R30, R29 ;  /* 0x0000001e051b7224 */ /* 0x040fe200078e021d */
[----:B------:R-:W-:Y:S01]  /*1680*/  IABS R30, R33 ;  /* 0x00000021001e7213 */ /* 0x000fe20000000000 */
[----:B------:R-:W-:Y:S02]  /*1690*/  IMAD R26, R5, R26, R28 ;  /* 0x0000001a051a7224 */ /* 0x000fe400078e021c */
[----:B------:R-:W-:-:S04]  /*16a0*/  IMAD.HI.U32 R29, R6, R31, RZ ;  /* 0x0000001f061d7227 */ /* 0x000fc800078e00ff */
[----:B------:R-:W-:Y:S01]  /*16b0*/  @!P6 IMAD.IADD R24, R24, 0x1, -R5 ;  /* 0x000000011818e824 */ /* 0x000fe200078e0a05 */
[----:B------:R-:W-:Y:S01]  /*16c0*/  ISETP.GE.AND P6, PT, R38, RZ, PT ;  /* 0x000000ff2600720c */ /* 0x000fe20003fc6270 */
[----:B------:R-:W-:Y:S01]  /*16d0*/  @!P5 IMAD.MOV R20, RZ, RZ, -R20 ;  /* 0x000000ffff14d224 */ /* 0x000fe200078e0a14 */
[----:B------:R-:W-:Y:S01]  /*16e0*/  ISETP.GT.U32.AND P5, PT, R5, R26, PT ;  /* 0x0000001a0500720c */ /* 0x000fe20003fa4070 */
[----:B------:R-:W-:Y:S02]  /*16f0*/  IMAD.MOV R38, RZ, RZ, -R29 ;  /* 0x000000ffff267224 */ /* 0x000fe400078e0a1d */
[----:B------:R-:W-:-:S04]  /*1700*/  IMAD.HI.U32 R28, R6, R30, RZ ;  /* 0x0000001e061c7227 */ /* 0x000fc800078e00ff */
[----:B------:R-:W-:Y:S01]  /*1710*/  @!P0 IMAD.IADD R25, R25, 0x1, -R5 ;  /* 0x0000000119198824 */ /* 0x000fe200078e0a05 */
[----:B------:R-:W-:Y:S01]  /*1720*/  ISETP.GE.AND P0, PT, R33, RZ, PT ;  /* 0x000000ff2100720c */ /* 0x000fe20003f06270 */
[C---:B------:R-:W-:Y:S02]  /*1730*/  IMAD R29, R5.reuse, R38, R31 ;  /* 0x00000026051d7224 */ /* 0x040fe400078e021f */
[----:B------:R-:W-:Y:S02]  /*1740*/  IMAD.MOV R28, RZ, RZ, -R28 ;  /* 0x000000ffff1c7224 */ /* 0x000fe400078e0a1c */
[----:B------:R-:W-:Y:S02]  /*1750*/  VIADD R33, R2, 0x28 ;  /* 0x0000002802217836 */ /* 0x000fe40000000000 */
[----:B------:R-:W-:Y:S01]  /*1760*/  @!P1 IMAD.MOV R25, RZ, RZ, -R25 ;  /* 0x000000ffff199224 */ /* 0x000fe200078e0a19 */
[C---:B------:R-:W-:Y:S01]  /*1770*/  ISETP.GT.U32.AND P1, PT, R5.reuse, R29, PT ;  /* 0x0000001d0500720c */ /* 0x040fe20003f24070 */
[C---:B------:R-:W-:Y:S01]  /*1780*/  IMAD R28, R5.reuse, R28, R30 ;  /* 0x0000001c051c7224 */ /* 0x040fe200078e021e */
[----:B------:R-:W-:Y:S01]  /*1790*/  IABS R30, R33 ;  /* 0x00000021001e7213 */ /* 0x000fe20000000000 */
[----:B------:R-:W-:Y:S01]  /*17a0*/  @!P4 IMAD.MOV R23, RZ, RZ, -R23 ;  /* 0x000000ffff17c224 */ /* 0x000fe200078e0a17 */
[----:B------:R-:W-:Y:S01]  /*17b0*/  ISETP.GT.U32.AND P4, PT, R5, R27, PT ;  /* 0x0000001b0500720c */ /* 0x000fe20003f84070 */
[----:B------:R-:W-:-:S02]  /*17c0*/  @!P5 IMAD.IADD R26, R26, 0x1, -R5 ;  /* 0x000000011a1ad824 */ /* 0x000fc400078e0a05 */
[----:B------:R-:W-:Y:S02]  /*17d0*/  IMAD.MOV.U32 R31, RZ, RZ, R30 ;  /* 0x000000ffff1f7224 */ /* 0x000fe400078e001e */
[----:B------:R-:W-:Y:S01]  /*17e0*/  @!P2 IMAD.MOV R24, RZ, RZ, -R24 ;  /* 0x000000ffff18a224 */ /* 0x000fe200078e0a18 */
[C---:B------:R-:W-:Y:S01]  /*17f0*/  ISETP.GT.U32.AND P2, PT, R5.reuse, R28, PT ;  /* 0x0000001c0500720c */ /* 0x040fe20003f44070 */
[----:B------:R-:W-:Y:S01]  /*1800*/  IMAD.HI.U32 R30, R6, R31, RZ ;  /* 0x0000001f061e7227 */ /* 0x000fe200078e00ff */
[----:B------:R-:W-:-:S03]  /*1810*/  ISETP.GT.U32.AND P5, PT, R5, R26, PT ;  /* 0x0000001a0500720c */ /* 0x000fc60003fa4070 */
[----:B------:R-:W-:Y:S01]  /*1820*/  @!P3 IMAD.MOV R22, RZ, RZ, -R22 ;  /* 0x000000ffff16b224 */ /* 0x000fe200078e0a16 */
[----:B------:R-:W-:Y:S01]  /*1830*/  ISETP.GE.AND P3, PT, R37, RZ, PT ;  /* 0x000000ff2500720c */ /* 0x000fe20003f66270 */
[--C-:B------:R-:W-:Y:S01]  /*1840*/  @!P1 IMAD.IADD R29, R29, 0x1, -R5.reuse ;  /* 0x000000011d1d9824 */ /* 0x100fe200078e0a05 */
[----:B------:R-:W-:Y:S01]  /*1850*/  IABS R37, R41 ;  /* 0x0000002900257213 */ /* 0x000fe20000000000 */
[----:B------:R-:W-:Y:S02]  /*1860*/  IMAD.MOV R30, RZ, RZ, -R30 ;  /* 0x000000ffff1e7224 */ /* 0x000fe400078e0a1e */
[----:B------:R-:W-:Y:S01]  /*1870*/  @!P4 IMAD.IADD R27, R27, 0x1, -R5 ;  /* 0x000000011b1bc824 */ /* 0x000fe200078e0a05 */
[C---:B------:R-:W-:Y:S01]  /*1880*/  ISETP.GT.U32.AND P1, PT, R5.reuse, R29, PT ;  /* 0x0000001d0500720c */ /* 0x040fe20003f24070 */
[C---:B------:R-:W-:Y:S02]  /*1890*/  IMAD R30, R5.reuse, R30, R31 ;  /* 0x0000001e051e7224 */ /* 0x040fe400078e021f */
[----:B------:R-:W-:Y:S01]  /*18a0*/  IMAD.HI.U32 R31, R6, R37, RZ ;  /* 0x00000025061f7227 */ /* 0x000fe200078e00ff */
[----:B------:R-:W-:-:S03]  /*18b0*/  ISETP.GT.U32.AND P4, PT, R5, R27, PT ;  /* 0x0000001b0500720c */ /* 0x000fc60003f84070 */
[--C-:B------:R-:W-:Y:S02]  /*18c0*/  @!P2 IMAD.IADD R28, R28, 0x1, -R5.reuse ;  /* 0x000000011c1ca824 */ /* 0x100fe400078e0a05 */
[----:B------:R-:W-:Y:S01]  /*18d0*/  @!P5 IMAD.IADD R26, R26, 0x1, -R5 ;  /* 0x000000011a1ad824 */ /* 0x000fe200078e0a05 */
[----:B------:R-:W-:Y:S01]  /*18e0*/  ISETP.GE.AND P5, PT, R39, RZ, PT ;  /* 0x000000ff2700720c */ /* 0x000fe20003fa6270 */
[----:B------:R-:W-:Y:S01]  /*18f0*/  IMAD.MOV R38, RZ, RZ, -R31 ;  /* 0x000000ffff267224 */ /* 0x000fe200078e0a1f */
[C---:B------:R-:W-:Y:S01]  /*1900*/  ISETP.GT.U32.AND P2, PT, R5.reuse, R28, PT ;  /* 0x0000001c0500720c */ /* 0x040fe20003f44070 */
[----:B------:R-:W-:Y:S01]  /*1910*/  @!P3 IMAD.MOV R26, RZ, RZ, -R26 ;  /* 0x000000ffff1ab224 */ /* 0x000fe200078e0a1a */
[C---:B------:R-:W-:Y:S01]  /*1920*/  ISETP.GT.U32.AND P3, PT, R5.reuse, R30, PT ;  /* 0x0000001e0500720c */ /* 0x040fe20003f64070 */
[----:B------:R-:W-:Y:S01]  /*1930*/  IMAD R31, R5, R38, R37 ;  /* 0x00000026051f7224 */ /* 0x000fe200078e0225 */
[----:B------:R-:W-:Y:S01]  /*1940*/  IABS R39, R42 ;  /* 0x0000002a00277213 */ /* 0x000fe20000000000 */
[----:B------:R-:W-:-:S02]  /*1950*/  @!P1 IMAD.IADD R29, R29, 0x1, -R5 ;  /* 0x000000011d1d9824 */ /* 0x000fc400078e0a05 */
[----:B------:R-:W-:Y:S01]  /*1960*/  @!P4 IMAD.IADD R27, R27, 0x1, -R5 ;  /* 0x000000011b1bc824 */ /* 0x000fe200078e0a05 */
[----:B------:R-:W-:Y:S01]  /*1970*/  ISETP.GT.U32.AND P1, PT, R5, R31, PT ;  /* 0x0000001f0500720c */ /* 0x000fe20003f24070 */
[----:B------:R-:W-:Y:S01]  /*1980*/  VIADD R37, R2, 0x25 ;  /* 0x0000002502257836 */ /* 0x000fe20000000000 */
[----:B------:R-:W-:Y:S01]  /*1990*/  ISETP.GE.AND P4, PT, R33, RZ, PT ;  /* 0x000000ff2100720c */ /* 0x000fe20003f86270 */
[----:B------:R-:W-:-:S04]  /*19a0*/  IMAD.HI.U32 R33, R6, R39, RZ ;  /* 0x0000002706217227 */ /* 0x000fc800078e00ff */
[----:B------:R-:W-:Y:S02]  /*19b0*/  IMAD.MOV R40, RZ, RZ, -R33 ;  /* 0x000000ffff287224 */ /* 0x000fe400078e0a21 */
[--C-:B------:R-:W-:Y:S01]  /*19c0*/  @!P2 IMAD.IADD R28, R28, 0x1, -R5.reuse ;  /* 0x000000011c1ca824 */ /* 0x100fe200078e0a05 */
[----:B------:R-:W-:Y:S01]  /*19d0*/  ISETP.GE.AND P2, PT, R42, RZ, PT ;  /* 0x000000ff2a00720c */ /* 0x000fe20003f46270 */
[----:B------:R-:W-:Y:S01]  /*19e0*/  @!P3 IMAD.IADD R30, R30, 0x1, -R5 ;  /* 0x000000011e1eb824 */ /* 0x000fe200078e0a05 */
[----:B------:R-:W-:Y:S01]  /*19f0*/  IABS R42, R43 ;  /* 0x0000002b002a7213 */ /* 0x000fe20000000000 */
[----:B------:R-:W-:Y:S01]  /*1a00*/  IMAD R33, R5, R40, R39 ;  /* 0x0000002805217224 */ /* 0x000fe200078e0227 */
[----:B------:R-:W-:Y:S01]  /*1a10*/  IABS R40, R37 ;  /* 0x0000002500287213 */ /* 0x000fe20000000000 */
[----:B------:R-:W-:Y:S01]  /*1a20*/  @!P0 IMAD.MOV R28, RZ, RZ, -R28 ;  /* 0x000000ffff1c8224 */ /* 0x000fe200078e0a1c */
[----:B------:R-:W-:Y:S01]  /*1a30*/  ISETP.GE.AND P0, PT, R37, RZ, PT ;  /* 0x000000ff2500720c */ /* 0x000fe20003f06270 */
[----:B------:R-:W-:Y:S01]  /*1a40*/  VIADD R37, R2, 0x24 ;  /* 0x0000002402257836 */ /* 0x000fe20000000000 */
[----:B------:R-:W-:Y:S01]  /*1a50*/  ISETP.GT.U32.AND P3, PT, R5, R30, PT ;  /* 0x0000001e0500720c */ /* 0x000fe20003f64070 */
[----:B------:R-:W-:-:S02]  /*1a60*/  @!P1 IMAD.IADD R31, R31, 0x1, -R5 ;  /* 0x000000011f1f9824 */ /* 0x000fc400078e0a05 */
[----:B------:R-:W-:Y:S01]  /*1a70*/  @!P6 IMAD.MOV R27, RZ, RZ, -R27 ;  /* 0x000000ffff1be224 */ /* 0x000fe200078e0a1b */
[----:B------:R-:W-:Y:S01]  /*1a80*/  ISETP.GE.AND P6, PT, R41, RZ, PT ;  /* 0x000000ff2900720c */ /* 0x000fe20003fc6270 */
[----:B------:R-:W-:Y:S01]  /*1a90*/  @!P5 IMAD.MOV R29, RZ, RZ, -R29 ;  /* 0x000000ffff1dd224 */ /* 0x000fe200078e0a1d */
[----:B------:R-:W-:Y:S01]  /*1aa0*/  ISETP.GE.AND P5, PT, R37, RZ, PT ;  /* 0x000000ff2500720c */ /* 0x000fe20003fa6270 */
[C---:B------:R-:W-:Y:S01]  /*1ab0*/  IMAD.HI.U32 R39, R6.reuse, R42, RZ ;  /* 0x0000002a06277227 */ /* 0x040fe200078e00ff */
[----:B------:R-:W-:Y:S02]  /*1ac0*/  IABS R41, R37 ;  /* 0x0000002500297213 */ /* 0x000fe40000000000 */
[----:B------:R-:W-:Y:S01]  /*1ad0*/  ISETP.GT.U32.AND P1, PT, R5, R31, PT ;  /* 0x0000001f0500720c */ /* 0x000fe20003f24070 */
[----:B------:R-:W-:-:S04]  /*1ae0*/  IMAD.HI.U32 R37, R6, R40, RZ ;  /* 0x0000002806257227 */ /* 0x000fc800078e00ff */
[----:B------:R-:W-:Y:S02]  /*1af0*/  IMAD.MOV R37, RZ, RZ, -R37 ;  /* 0x000000ffff257224 */ /* 0x000fe400078e0a25 */
[----:B------:R-:W-:Y:S01]  /*1b00*/  @!P3 IMAD.IADD R30, R30, 0x1, -R5 ;  /* 0x000000011e1eb824 */ /* 0x000fe200078e0a05 */
[C---:B------:R-:W-:Y:S01]  /*1b10*/  ISETP.GT.U32.AND P3, PT, R5.reuse, R33, PT ;  /* 0x000000210500720c */ /* 0x040fe20003f64070 */
[----:B------:R-:W-:Y:S02]  /*1b20*/  IMAD R37, R5, R37, R40 ;  /* 0x0000002505257224 */ /* 0x000fe400078e0228 */
[----:B------:R-:W-:Y:S02]  /*1b30*/  IMAD.MOV R39, RZ, RZ, -R39 ;  /* 0x000000ffff277224 */ /* 0x000fe400078e0a27 */
[----:B------:R-:W-:Y:S01]  /*1b40*/  @!P1 IMAD.IADD R31, R31, 0x1, -R5 ;  /* 0x000000011f1f9824 */ /* 0x000fe200078e0a05 */
[C---:B------:R-:W-:Y:S01]  /*1b50*/  ISETP.GT.U32.AND P1, PT, R5.reuse, R37, PT ;  /* 0x000000250500720c */ /* 0x040fe20003f24070 */
[----:B------:R-:W-:Y:S01]  /*1b60*/  IMAD R39, R5, R39, R42 ;  /* 0x0000002705277224 */ /* 0x000fe200078e022a */
[----:B------:R-:W-:Y:S01]  /*1b70*/  IABS R42, R47 ;  /* 0x0000002f002a7213 */ /* 0x000fe20000000000 */
[----:B------:R-:W-:-:S04]  /*1b80*/  IMAD.HI.U32 R38, R6, R41, RZ ;  /* 0x0000002906267227 */ /* 0x000fc800078e00ff */
[----:B------:R-:W-:Y:S02]  /*1b90*/  @!P3 IMAD.IADD R33, R33, 0x1, -R5 ;  /* 0x000000012121b824 */ /* 0x000fe400078e0a05 */
[----:B------:R-:W-:-:S03]  /*1ba0*/  IMAD.HI.U32 R40, R6, R42, RZ ;  /* 0x0000002a06287227 */ /* 0x000fc600078e00ff */
[----:B------:R-:W-:Y:S01]  /*1bb0*/  ISETP.GT.U32.AND P3, PT, R5, R33, PT ;  /* 0x000000210500720c */ /* 0x000fe20003f64070 */
[----:B------:R-:W-:Y:S02]  /*1bc0*/  @!P1 IMAD.IADD R37, R37, 0x1, -R5 ;  /* 0x0000000125259824 */ /* 0x000fe400078e0a05 */
[----:B------:R-:W-:Y:S02]  /*1bd0*/  IMAD.MOV R40, RZ, RZ, -R40 ;  /* 0x000000ffff287224 */ /* 0x000fe400078e0a28 */
[----:B------:R-:W-:Y:S01]  /*1be0*/  IMAD.MOV R38, RZ, RZ, -R38 ;  /* 0x000000ffff267224 */ /* 0x000fe200078e0a26 */
[C---:B------:R-:W-:Y:S01]  /*1bf0*/  ISETP.GT.U32.AND P1, PT, R5.reuse, R37, PT ;  /* 0x000000250500720c */ /* 0x040fe20003f24070 */
[C---:B------:R-:W-:Y:S02]  /*1c00*/  IMAD R40, R5.reuse, R40, R42 ;  /* 0x0000002805287224 */ /* 0x040fe400078e022a */
[----:B------:R-:W-:Y:S02]  /*1c10*/  IMAD R38, R5, R38, R41 ;  /* 0x0000002605267224 */ /* 0x000fe400078e0229 */
[----:B------:R-:W-:Y:S01]  /*1c20*/  @!P4 IMAD.MOV R30, RZ, RZ, -R30 ;  /* 0x000000ffff1ec224 */ /* 0x000fe200078e0a1e */
[----:B------:R-:W-:Y:S01]  /*1c30*/  ISETP.GE.AND P4, PT, R43, RZ, PT ;  /* 0x000000ff2b00720c */ /* 0x000fe20003f86270 */
[----:B------:R-:W-:Y:S01]  /*1c40*/  @!P3 IMAD.IADD R33, R33, 0x1, -R5 ;  /* 0x000000012121b824 */ /* 0x000fe200078e0a05 */
[C---:B------:R-:W-:Y:S01]  /*1c50*/  ISETP.GT.U32.AND P3, PT, R5.reuse, R39, PT ;  /* 0x000000270500720c */ /* 0x040fe20003f64070 */
[----:B------:R-:W-:Y:S01]  /*1c60*/  @!P6 IMAD.MOV R31, RZ, RZ, -R31 ;  /* 0x000000ffff1fe224 */ /* 0x000fe200078e0a1f */
[----:B------:R-:W-:Y:S01]  /*1c70*/  ISETP.GT.U32.AND P6, PT, R5, R38, PT ;  /* 0x000000260500720c */ /* 0x000fe20003fc4070 */
[----:B------:R-:W-:Y:S01]  /*1c80*/  IMAD.HI.U32 R42, R6, R45, RZ ;  /* 0x0000002d062a7227 */ /* 0x000fe200078e00ff */
[----:B------:R-:W-:-:S03]  /*1c90*/  IABS R43, R48 ;  /* 0x00000030002b7213 */ /* 0x000fc60000000000 */
[----:B------:R-:W-:Y:S01]  /*1ca0*/  @!P1 IMAD.IADD R37, R37, 0x1, -R5 ;  /* 0x0000000125259824 */ /* 0x000fe200078e0a05 */
[----:B------:R-:W-:Y:S01]  /*1cb0*/  ISETP.GT.U32.AND P1, PT, R5, R40, PT ;  /* 0x000000280500720c */ /* 0x000fe20003f24070 */
[----:B------:R-:W-:-:S04]  /*1cc0*/  IMAD.HI.U32 R41, R6, R43, RZ ;  /* 0x0000002b06297227 */ /* 0x000fc800078e00ff */
[----:B------:R-:W-:Y:S02]  /*1cd0*/  @!P3 IMAD.IADD R39, R39, 0x1, -R5 ;  /* 0x000000012727b824 */ /* 0x000fe400078e0a05 */
[----:B------:R-:W-:Y:S02]  /*1ce0*/  IMAD.MOV R44, RZ, RZ, -R41 ;  /* 0x000000ffff2c7224 */ /* 0x000fe400078e0a29 */
[----:B------:R-:W-:Y:S01]  /*1cf0*/  @!P6 IMAD.IADD R38, R38, 0x1, -R5 ;  /* 0x000000012626e824 */ /* 0x000fe200078e0a05 */
[C---:B------:R-:W-:Y:S01]  /*1d00*/  ISETP.GT.U32.AND P3, PT, R5.reuse, R39, PT ;  /* 0x000000270500720c */ /* 0x040fe20003f64070 */
[C---:B------:R-:W-:Y:S02]  /*1d10*/  IMAD R41, R5.reuse, R44, R43 ;  /* 0x0000002c05297224 */ /* 0x040fe400078e022b */
[----:B------:R-:W-:Y:S01]  /*1d20*/  @!P1 IMAD.IADD R40, R40, 0x1, -R5 ;  /* 0x0000000128289824 */ /* 0x000fe200078e0a05 */
[----:B------:R-:W-:Y:S01]  /*1d30*/  ISETP.GT.U32.AND P6, PT, R5, R38, PT ;  /* 0x000000260500720c */ /* 0x000fe20003fc4070 */
[----:B------:R-:W-:-:S02]  /*1d40*/  IMAD.MOV.U32 R44, RZ, RZ, R46 ;  /* 0x000000ffff2c7224 */ /* 0x000fc400078e002e */
[----:B------:R-:W-:Y:S01]  /*1d50*/  IMAD.MOV R42, RZ, RZ, -R42 ;  /* 0x000000ffff2a7224 */ /* 0x000fe200078e0a2a */
[----:B------:R-:W-:Y:S01]  /*1d60*/  ISETP.GT.U32.AND P1, PT, R5, R40, PT ;  /* 0x000000280500720c */ /* 0x000fe20003f24070 */
[----:B------:R-:W-:-:S04]  /*1d70*/  IMAD.HI.U32 R43, R6, R44, RZ ;  /* 0x0000002c062b7227 */ /* 0x000fc800078e00ff */
[----:B------:R-:W-:Y:S02]  /*1d80*/  IMAD R42, R5, R42, R45 ;  /* 0x0000002a052a7224 */ /* 0x000fe400078e022d */
[----:B------:R-:W-:Y:S02]  /*1d90*/  IMAD.MOV R43, RZ, RZ, -R43 ;  /* 0x000000ffff2b7224 */ /* 0x000fe400078e0a2b */
[----:B------:R-:W-:Y:S01]  /*1da0*/  @!P3 IMAD.IADD R39, R39, 0x1, -R5 ;  /* 0x000000012727b824 */ /* 0x000fe200078e0a05 */
[C---:B------:R-:W-:Y:S01]  /*1db0*/  ISETP.GT.U32.AND P3, PT, R5.reuse, R42, PT ;  /* 0x0000002a0500720c */ /* 0x040fe20003f64070 */
[----:B------:R-:W-:Y:S02]  /*1dc0*/  IMAD R43, R5, R43, R44 ;  /* 0x0000002b052b7224 */ /* 0x000fe400078e022c */
[----:B------:R-:W-:Y:S01]  /*1dd0*/  @!P2 IMAD.MOV R33, RZ, RZ, -R33 ;  /* 0x000000ffff21a224 */ /* 0x000fe200078e0a21 */
[----:B------:R-:W-:Y:S01]  /*1de0*/  ISETP.GE.AND P2, PT, R47, RZ, PT ;  /* 0x000000ff2f00720c */ /* 0x000fe20003f46270 */
[--C-:B------:R-:W-:Y:S01]  /*1df0*/  @!P1 IMAD.IADD R40, R40, 0x1, -R5.reuse ;  /* 0x0000000128289824 */ /* 0x100fe200078e0a05 */
[C---:B------:R-:W-:Y:S01]  /*1e00*/  ISETP.GT.U32.AND P1, PT, R5.reuse, R43, PT ;  /* 0x0000002b0500720c */ /* 0x040fe20003f24070 */
[----:B------:R-:W-:Y:S01]  /*1e10*/  @!P6 IMAD.IADD R38, R38, 0x1, -R5 ;  /* 0x000000012626e824 */ /* 0x000fe200078e0a05 */
[----:B------:R-:W-:Y:S01]  /*1e20*/  ISETP.GT.U32.AND P6, PT, R5, R41, PT ;  /* 0x000000290500720c */ /* 0x000fe20003fc4070 */
[----:B------:R-:W-:-:S02]  /*1e30*/  VIADD R47, R2, 0x1e ;  /* 0x0000001e022f7836 */ /* 0x000fc40000000000 */
[----:B------:R-:W-:Y:S01]  /*1e40*/  @!P0 IMAD.MOV R37, RZ, RZ, -R37 ;  /* 0x000000ffff258224 */ /* 0x000fe200078e0a25 */
[----:B------:R-:W-:Y:S01]  /*1e50*/  ISETP.GE.AND P0, PT, R48, RZ, PT ;  /* 0x000000ff3000720c */ /* 0x000fe20003f06270 */
[----:B------:R-:W-:Y:S01]  /*1e60*/  VIADD R48, R2, 0x1d ;  /* 0x0000001d02307836 */ /* 0x000fe20000000000 */
[----:B------:R-:W-:Y:S01]  /*1e70*/  IABS R45, R47 ;  /* 0x0000002f002d7213 */ /* 0x000fe20000000000 */
[----:B------:R-:W-:Y:S02]  /*1e80*/  @!P3 IMAD.IADD R42, R42, 0x1, -R5 ;  /* 0x000000012a2ab824 */ /* 0x000fe400078e0a05 */
[----:B------:R-:W-:Y:S01]  /*1e90*/  @!P4 IMAD.MOV R39, RZ, RZ, -R39 ;  /* 0x000000ffff27c224 */ /* 0x000fe200078e0a27 */
[----:B------:R-:W-:Y:S01]  /*1ea0*/  IABS R46, R48 ;  /* 0x00000030002e7213 */ /* 0x000fe20000000000 */
[----:B------:R-:W-:Y:S01]  /*1eb0*/  IMAD.HI.U32 R44, R6, R45, RZ ;  /* 0x0000002d062c7227 */ /* 0x000fe200078e00ff */
[----:B------:R-:W-:Y:S02]  /*1ec0*/  ISETP.GT.U32.AND P3, PT, R5, R42, PT ;  /* 0x0000002a0500720c */ /* 0x000fe40003f64070 */
[----:B------:R-:W-:Y:S01]  /*1ed0*/  ISETP.GE.AND P4, PT, R51, RZ, PT ;  /* 0x000000ff3300720c */ /* 0x000fe20003f86270 */
[--C-:B------:R-:W-:Y:S01]  /*1ee0*/  @!P1 IMAD.IADD R43, R43, 0x1, -R5.reuse ;  /* 0x000000012b2b9824 */ /* 0x100fe200078e0a05 */
[----:B------:R-:W-:Y:S01]  /*1ef0*/  IABS R51, R56 ;  /* 0x0000003800337213 */ /* 0x000fe20000000000 */
[----:B------:R-:W-:-:S02]  /*1f00*/  @!P6 IMAD.IADD R41, R41, 0x1, -R5 ;  /* 0x000000012929e824 */ /* 0x000fc400078e0a05 */
[----:B------:R-:W-:Y:S01]  /*1f10*/  IMAD.MOV R44, RZ, RZ, -R44 ;  /* 0x000000ffff2c7224 */ /* 0x000fe200078e0a2c */
[C---:B------:R-:W-:Y:S01]  /*1f20*/  ISETP.GT.U32.AND P1, PT, R5.reuse, R43, PT ;  /* 0x0000002b0500720c */ /* 0x040fe20003f24070 */
[----:B------:R-:W-:Y:S01]  /*1f30*/  @!P5 IMAD.MOV R38, RZ, RZ, -R38 ;  /* 0x000000ffff26d224 */ /* 0x000fe200078e0a26 */
[C---:B------:R-:W-:Y:S01]  /*1f40*/  ISETP.GT.U32.AND P6, PT, R5.reuse, R41, PT ;  /* 0x000000290500720c */ /* 0x040fe20003fc4070 */
[----:B------:R-:W-:Y:S01]  /*1f50*/  IMAD R45, R5, R44, R45 ;  /* 0x0000002c052d7224 */ /* 0x000fe200078e022d */
[----:B------:R-:W-:Y:S01]  /*1f60*/  ISETP.GE.AND P5, PT, R50, RZ, PT ;  /* 0x000000ff3200720c */ /* 0x000fe20003fa6270 */
[----:B------:R-:W-:Y:S01]  /*1f70*/  IMAD.HI.U32 R44, R6, R46, RZ ;  /* 0x0000002e062c7227 */ /* 0x000fe200078e00ff */
[----:B------:R-:W-:-:S03]  /*1f80*/  IABS R50, R55 ;  /* 0x0000003700327213 */ /* 0x000fc60000000000 */
[----:B------:R-:W-:Y:S02]  /*1f90*/  IMAD.MOV R44, RZ, RZ, -R44 ;  /* 0x000000ffff2c7224 */ /* 0x000fe400078e0a2c */
[--C-:B------:R-:W-:Y:S01]  /*1fa0*/  @!P3 IMAD.IADD R42, R42, 0x1, -R5.reuse ;  /* 0x000000012a2ab824 */ /* 0x100fe200078e0a05 */
[C---:B------:R-:W-:Y:S01]  /*1fb0*/  ISETP.GT.U32.AND P3, PT, R5.reuse, R45, PT ;  /* 0x0000002d0500720c */ /* 0x040fe20003f64070 */
[----:B------:R-:W-:Y:S02]  /*1fc0*/  IMAD R44, R5, R44, R46 ;  /* 0x0000002c052c7224 */ /* 0x000fe400078e022e */
[--C-:B------:R-:W-:Y:S02]  /*1fd0*/  @!P1 IMAD.IADD R43, R43, 0x1, -R5.reuse ;  /* 0x000000012b2b9824 */ /* 0x100fe400078e0a05 */
[----:B------:R-:W-:Y:S01]  /*1fe0*/  @!P6 IMAD.IADD R41, R41, 0x1, -R5 ;  /* 0x000000012929e824 */ /* 0x000fe200078e0a05 */
[----:B------:R-:W-:Y:S01]  /*1ff0*/  ISETP.GT.U32.AND P1, PT, R5, R44, PT ;  /* 0x0000002c0500720c */ /* 0x000fe20003f24070 */
[----:B------:R-:W-:Y:S01]  /*2000*/  VIADD R58, R2, 0x19 ;  /* 0x00000019023a7836 */ /* 0x000fe20000000000 */
[----:B------:R-:W-:Y:S01]  /*2010*/  ISETP.GE.AND P6, PT, R47, RZ, PT ;  /* 0x000000ff2f00720c */ /* 0x000fe20003fc6270 */
[----:B------:R-:W-:-:S03]  /*2020*/  IMAD.HI.U32 R47, R6, R51, RZ ;  /* 0x00000033062f7227 */ /* 0x000fc600078e00ff */
[----:B------:R-:W-:Y:S01]  /*2030*/  IABS R54, R58 ;  /* 0x0000003a00367213 */ /* 0x000fe20000000000 */
[----:B------:R-:W-:Y:S02]  /*2040*/  IMAD.MOV R52, RZ, RZ, -R47 ;  /* 0x000000ffff347224 */ /* 0x000fe400078e0a2f */
[----:B------:R-:W-:Y:S01]  /*2050*/  @!P3 IMAD.IADD R45, R45, 0x1, -R5 ;  /* 0x000000012d2db824 */ /* 0x000fe200078e0a05 */
[----:B------:R-:W-:Y:S01]  /*2060*/  ISETP.GE.AND P3, PT, R48, RZ, PT ;  /* 0x000000ff3000720c */ /* 0x000fe20003f66270 */
[C---:B------:R-:W-:Y:S02]  /*2070*/  IMAD R47, R5.reuse, R52, R51 ;  /* 0x00000034052f7224 */ /* 0x040fe400078e0233 */
[----:B------:R-:W-:Y:S01]  /*2080*/  @!P1 IMAD.IADD R44, R44, 0x1, -R5 ;  /* 0x000000012c2c9824 */ /* 0x000fe200078e0a05 */
[C---:B------:R-:W-:Y:S01]  /*2090*/  ISETP.GT.U32.AND P1, PT, R5.reuse, R45, PT ;  /* 0x0000002d0500720c */ /* 0x040fe20003f24070 */
[----:B------:R-:W-:Y:S01]  /*20a0*/  @!P4 IMAD.MOV R43, RZ, RZ, -R43 ;  /* 0x000000ffff2bc224 */ /* 0x000fe200078e0a2b */
[----:B------:R-:W-:Y:S01]  /*20b0*/  ISETP.GT.U32.AND P4, PT, R5, R47, PT ;  /* 0x0000002f0500720c */ /* 0x000fe20003f84070 */
[----:B------:R-:W-:-:S04]  /*20c0*/  IMAD.HI.U32 R48, R6, R53, RZ ;  /* 0x0000003506307227 */ /* 0x000fc800078e00ff */
[----:B------:R-:W-:-:S04]  /*20d0*/  IMAD.HI.U32 R46, R6, R50, RZ ;  /* 0x00000032062e7227 */ /* 0x000fc800078e00ff */
[----:B------:R-:W-:Y:S02]  /*20e0*/  IMAD.MOV R48, RZ, RZ, -R48 ;  /* 0x000000ffff307224 */ /* 0x000fe400078e0a30 */
[----:B------:R-:W-:Y:S02]  /*20f0*/  IMAD.MOV R46, RZ, RZ, -R46 ;  /* 0x000000ffff2e7224 */ /* 0x000fe400078e0a2e */
[----:B------:R-:W-:Y:S02]  /*2100*/  IMAD.MOV.U32 R51, RZ, RZ, R54 ;  /* 0x000000ffff337224 */ /* 0x000fe400078e0036 */
[C---:B------:R-:W-:Y:S02]  /*2110*/  IMAD R48, R5.reuse, R48, R53 ;  /* 0x0000003005307224 */ /* 0x040fe400078e0235 */
[----:B------:R-:W-:Y:S02]  /*2120*/  IMAD R46, R5, R46, R50 ;  /* 0x0000002e052e7224 */ /* 0x000fe400078e0232 */
[----:B------:R-:W-:-:S02]  /*2130*/  VIADD R53, R2, 0x18 ;  /* 0x0000001802357836 */ /* 0x000fc40000000000 */
[----:B------:R-:W-:-:S03]  /*2140*/  IMAD.HI.U32 R50, R6, R51, RZ ;  /* 0x0000003306327227 */ /* 0x000fc600078e00ff */
[----:B------:R-:W-:Y:S01]  /*2150*/  IABS R52, R53 ;  /* 0x0000003500347213 */ /* 0x000fe20000000000 */
[--C-:B------:R-:W-:Y:S01]  /*2160*/  @!P1 IMAD.IADD R45, R45, 0x1, -R5.reuse ;  /* 0x000000012d2d9824 */ /* 0x100fe200078e0a05 */
[C---:B------:R-:W-:Y:S01]  /*2170*/  ISETP.GT.U32.AND P1, PT, R5.reuse, R48, PT ;  /* 0x000000300500720c */ /* 0x040fe20003f24070 */
[----:B------:R-:W-:Y:S01]  /*2180*/  @!P2 IMAD.MOV R40, RZ, RZ, -R40 ;  /* 0x000000ffff28a224 */ /* 0x000fe200078e0a28 */
[----:B------:R-:W-:Y:S01]  /*2190*/  ISETP.GT.U32.AND P2, PT, R5, R44, PT ;  /* 0x0000002c0500720c */ /* 0x000fe20003f44070 */
[----:B------:R-:W-:Y:S02]  /*21a0*/  @!P4 IMAD.IADD R47, R47, 0x1, -R5 ;  /* 0x000000012f2fc824 */ /* 0x000fe400078e0a05 */
[----:B------:R-:W-:Y:S02]  /*21b0*/  IMAD.MOV R50, RZ, RZ, -R50 ;  /* 0x000000ffff327224 */ /* 0x000fe400078e0a32 */
[----:B------:R-:W-:Y:S01]  /*21c0*/  @!P0 IMAD.MOV R41, RZ, RZ, -R41 ;  /* 0x000000ffff298224 */ /* 0x000fe200078e0a29 */
[----:B------:R-:W-:Y:S01]  /*21d0*/  ISETP.GT.U32.AND P0, PT, R5, R46, PT ;  /* 0x0000002e0500720c */ /* 0x000fe20003f04070 */
[----:B------:R-:W-:Y:S01]  /*21e0*/  @!P5 IMAD.MOV R42, RZ, RZ, -R42 ;  /* 0x000000ffff2ad224 */ /* 0x000fe200078e0a2a */
[----:B------:R-:W-:Y:S01]  /*21f0*/  ISETP.GE.AND P5, PT, R55, RZ, PT ;  /* 0x000000ff3700720c */ /* 0x000fe20003fa6270 */
[----:B------:R-:W-:Y:S01]  /*2200*/  @!P6 IMAD.MOV R45, RZ, RZ, -R45 ;  /* 0x000000ffff2de224 */ /* 0x000fe200078e0a2d */
[C---:B------:R-:W-:Y:S01]  /*2210*/  ISETP.GT.U32.AND P6, PT, R5.reuse, R47, PT ;  /* 0x0000002f0500720c */ /* 0x040fe20003fc4070 */
[----:B------:R-:W-:-:S02]  /*2220*/  IMAD R50, R5, R50, R51 ;  /* 0x0000003205327224 */ /* 0x000fc400078e0233 */
[----:B------:R-:W-:Y:S02]  /*2230*/  VIADD R55, R2, 0x17 ;  /* 0x0000001702377836 */ /* 0x000fe40000000000 */
[----:B------:R-:W-:-:S03]  /*2240*/  IMAD.HI.U32 R51, R6, R52, RZ ;  /* 0x0000003406337227 */ /* 0x000fc600078e00ff */
[----:B------:R-:W-:Y:S01]  /*2250*/  IABS R54, R55 ;  /* 0x0000003700367213 */ /* 0x000fe20000000000 */
[----:B------:R-:W-:Y:S02]  /*2260*/  IMAD.MOV R51, RZ, RZ, -R51 ;  /* 0x000000ffff337224 */ /* 0x000fe400078e0a33 */
[--C-:B------:R-:W-:Y:S02]  /*2270*/  @!P1 IMAD.IADD R48, R48, 0x1, -R5.reuse ;  /* 0x0000000130309824 */ /* 0x100fe400078e0a05 */
[----:B------:R-:W-:Y:S01]  /*2280*/  @!P2 IMAD.IADD R44, R44, 0x1, -R5 ;  /* 0x000000012c2ca824 */ /* 0x000fe200078e0a05 */
[----:B------:R-:W-:Y:S01]  /*2290*/  ISETP.GE.AND P2, PT, R56, RZ, PT ;  /* 0x000000ff3800720c */ /* 0x000fe20003f46270 */
[C---:B------:R-:W-:Y:S01]  /*22a0*/  IMAD R52, R5.reuse, R51, R52 ;  /* 0x0000003305347224 */ /* 0x040fe200078e0234 */
[----:B------:R-:W-:Y:S01]  /*22b0*/  ISETP.GT.U32.AND P1, PT, R5, R48, PT ;  /* 0x000000300500720c */ /* 0x000fe20003f24070 */
[----:B------:R-:W-:-:S04]  /*22c0*/  IMAD.HI.U32 R51, R6, R54, RZ ;  /* 0x0000003606337227 */ /* 0x000fc800078e00ff */
[--C-:B------:R-:W-:Y:S01]  /*22d0*/  @!P0 IMAD.IADD R46, R46, 0x1, -R5.reuse ;  /* 0x000000012e2e8824 */ /* 0x100fe200078e0a05 */
[----:B------:R-:W-:Y:S01]  /*22e0*/  ISETP.GE.AND P0, PT, R57, RZ, PT ;  /* 0x000000ff3900720c */ /* 0x000fe20003f06270 */
[----:B------:R-:W-:Y:S01]  /*22f0*/  @!P6 IMAD.IADD R47, R47, 0x1, -R5 ;  /* 0x000000012f2fe824 */ /* 0x000fe200078e0a05 */
[----:B------:R-:W-:Y:S01]  /*2300*/  ISETP.GE.AND P6, PT, R53, RZ, PT ;  /* 0x000000ff3500720c */ /* 0x000fe20003fc6270 */
[----:B------:R-:W-:Y:S01]  /*2310*/  IMAD.MOV R53, RZ, RZ, -R51 ;  /* 0x000000ffff357224 */ /* 0x000fe200078e0a33 */
[C---:B------:R-:W-:Y:S01]  /*2320*/  ISETP.GT.U32.AND P4, PT, R5.reuse, R46, PT ;  /* 0x0000002e0500720c */ /* 0x040fe20003f84070 */
[----:B------:R-:W-:Y:S01]  /*2330*/  @!P3 IMAD.MOV R44, RZ, RZ, -R44 ;  /* 0x000000ffff2cb224 */ /* 0x000fe200078e0a2c */
[C---:B------:R-:W-:Y:S01]  /*2340*/  ISETP.GT.U32.AND P3, PT, R5.reuse, R50, PT ;  /* 0x000000320500720c */ /* 0x040fe20003f64070 */
[----:B------:R-:W-:Y:S02]  /*2350*/  IMAD R54, R5, R53, R54 ;  /* 0x0000003505367224 */ /* 0x000fe400078e0236 */
[----:B------:R-:W-:-:S02]  /*2360*/  VIADD R57, R2, 0x16 ;  /* 0x0000001602397836 */ /* 0x000fc40000000000 */
[----:B------:R-:W-:Y:S01]  /*2370*/  @!P2 IMAD.MOV R47, RZ, RZ, -R47 ;  /* 0x000000ffff2fa224 */ /* 0x000fe200078e0a2f */
[C---:B------:R-:W-:Y:S01]  /*2380*/  ISETP.GT.U32.AND P2, PT, R5.reuse, R54, PT ;  /* 0x000000360500720c */ /* 0x040fe20003f44070 */
[--C-:B------:R-:W-:Y:S01]  /*2390*/  @!P1 IMAD.IADD R48, R48, 0x1, -R5.reuse ;  /* 0x0000000130309824 */ /* 0x100fe200078e0a05 */
[----:B------:R-:W-:Y:S01]  /*23a0*/  ISETP.GT.U32.AND P1, PT, R5, R52, PT ;  /* 0x000000340500720c */ /* 0x000fe20003f24070 */
[----:B------:R-:W-:Y:S01]  /*23b0*/  VIADD R59, R2, 0x15 ;  /* 0x00000015023b7836 */ /* 0x000fe20000000000 */
[----:B------:R-:W-:Y:S01]  /*23c0*/  IABS R56, R57 ;  /* 0x0000003900387213 */ /* 0x000fe20000000000 */
[--C-:B------:R-:W-:Y:S01]  /*23d0*/  @!P4 IMAD.IADD R46, R46, 0x1, -R5.reuse ;  /* 0x000000012e2ec824 */ /* 0x100fe200078e0a05 */
[----:B------:R-:W-:Y:S01]  /*23e0*/  ISETP.GE.AND P4, PT, R58, RZ, PT ;  /* 0x000000ff3a00720c */ /* 0x000fe20003f86270 */
[----:B------:R-:W-:Y:S01]  /*23f0*/  @!P3 IMAD.IADD R50, R50, 0x1, -R5 ;  /* 0x000000013232b824 */ /* 0x000fe200078e0a05 */
[----:B------:R-:W-:Y:S01]  /*2400*/  ISETP.GE.AND P3, PT, R55, RZ, PT ;  /* 0x000000ff3700720c */ /* 0x000fe20003f66270 */
[----:B------:R-:W-:Y:S01]  /*2410*/  VIADD R61, R2, 0x14 ;  /* 0x00000014023d7836 */ /* 0x000fe20000000000 */
[----:B------:R-:W-:Y:S01]  /*2420*/  IABS R53, R59 ;  /* 0x0000003b00357213 */ /* 0x000fe20000000000 */
[----:B------:R-:W-:-:S03]  /*2430*/  IMAD.HI.U32 R51, R6, R56, RZ ;  /* 0x0000003806337227 */ /* 0x000fc600078e00ff */
[----:B------:R-:W-:Y:S01]  /*2440*/  IABS R55, R61 ;  /* 0x0000003d00377213 */ /* 0x000fe20000000000 */
[----:B------:R-:W-:Y:S01]  /*2450*/  @!P5 IMAD.MOV R46, RZ, RZ, -R46 ;  /* 0x000000ffff2ed224 */ /* 0x000fe200078e0a2e */
[C---:B------:R-:W-:Y:S01]  /*2460*/  ISETP.GT.U32.AND P5, PT, R5.reuse, R50, PT ;  /* 0x000000320500720c */ /* 0x040fe20003fa4070 */
[----:B------:R-:W-:Y:S02]  /*2470*/  IMAD.MOV R51, RZ, RZ, -R51 ;  /* 0x000000ffff337224 */ /* 0x000fe400078e0a33 */
[--C-:B------:R-:W-:Y:S02]  /*2480*/  @!P2 IMAD.IADD R54, R54, 0x1, -R5.reuse ;  /* 0x000000013636a824 */ /* 0x100fe400078e0a05 */
[----:B------:R-:W-:Y:S02]  /*2490*/  @!P1 IMAD.IADD R52, R52, 0x1, -R5 ;  /* 0x0000000134349824 */ /* 0x000fe400078e0a05 */
[C---:B------:R-:W-:Y:S01]  /*24a0*/  IMAD R56, R5.reuse, R51, R56 ;  /* 0x0000003305387224 */ /* 0x040fe200078e0238 */
[C---:B------:R-:W-:Y:S01]  /*24b0*/  ISETP.GT.U32.AND P2, PT, R5.reuse, R54, PT ;  /* 0x000000360500720c */ /* 0x040fe20003f44070 */
[----:B------:R-:W-:Y:S01]  /*24c0*/  IMAD.HI.U32 R51, R6, R53, RZ ;  /* 0x0000003506337227 */ /* 0x000fe200078e00ff */
[----:B------:R-:W-:-:S03]  /*24d0*/  ISETP.GT.U32.AND P1, PT, R5, R52, PT ;  /* 0x000000340500720c */ /* 0x000fc60003f24070 */
[----:B------:R-:W-:Y:S02]  /*24e0*/  IMAD.MOV.U32 R69, RZ, RZ, R48 ;  /* 0x000000ffff457224 */ /* 0x000fe400078e0030 */
[----:B------:R-:W-:-:S04]  /*24f0*/  IMAD.HI.U32 R48, R6, R55, RZ ;  /* 0x0000003706307227 */ /* 0x000fc800078e00ff */
[----:B------:R-:W-:Y:S02]  /*2500*/  IMAD.MOV R58, RZ, RZ, -R51 ;  /* 0x000000ffff3a7224 */ /* 0x000fe400078e0a33 */
[----:B------:R-:W-:Y:S02]  /*2510*/  IMAD.MOV R60, RZ, RZ, -R48 ;  /* 0x000000ffff3c7224 */ /* 0x000fe400078e0a30 */
[----:B------:R-:W-:Y:S01]  /*2520*/  @!P5 IMAD.IADD R50, R50, 0x1, -R5 ;  /* 0x000000013232d824 */ /* 0x000fe200078e0a05 */
[----:B------:R-:W-:Y:S01]  /*2530*/  ISETP.GE.AND P5, PT, R57, RZ, PT ;  /* 0x000000ff3900720c */ /* 0x000fe20003fa6270 */
[C---:B------:R-:W-:Y:S02]  /*2540*/  IMAD R48, R5.reuse, R58, R53 ;  /* 0x0000003a05307224 */ /* 0x040fe400078e0235 */
[----:B------:R-:W-:Y:S02]  /*2550*/  VIADD R57, R2, 0x13 ;  /* 0x0000001302397836 */ /* 0x000fe40000000000 */
[----:B------:R-:W-:-:S02]  /*2560*/  IMAD R58, R5, R60, R55 ;  /* 0x0000003c053a7224 */ /* 0x000fc400078e0237 */
[----:B------:R-:W-:Y:S01]  /*2570*/  @!P0 IMAD.MOV R69, RZ, RZ, -R69 ;  /* 0x000000ffff458224 */ /* 0x000fe200078e0a45 */
[C---:B------:R-:W-:Y:S01]  /*2580*/  ISETP.GT.U32.AND P0, PT, R5.reuse, R56, PT ;  /* 0x000000380500720c */ /* 0x040fe20003f04070 */
[--C-:B------:R-:W-:Y:S01]  /*2590*/  @!P2 IMAD.IADD R54, R54, 0x1, -R5.reuse ;  /* 0x000000013636a824 */ /* 0x100fe200078e0a05 */
[----:B------:R-:W-:Y:S01]  /*25a0*/  IABS R53, R57 ;  /* 0x0000003900357213 */ /* 0x000fe20000000000 */
[----:B------:R-:W-:Y:S01]  /*25b0*/  @!P1 IMAD.IADD R52, R52, 0x1, -R5 ;  /* 0x0000000134349824 */ /* 0x000fe200078e0a05 */
[----:B------:R-:W-:Y:S01]  /*25c0*/  ISETP.GT.U32.AND P2, PT, R5, R58, PT ;  /* 0x0000003a0500720c */ /* 0x000fe20003f44070 */
[----:B------:R-:W-:Y:S01]  /*25d0*/  IMAD.MOV.U32 R71, RZ, RZ, R50 ;  /* 0x000000ffff477224 */ /* 0x000fe200078e0032 */
[----:B------:R-:W-:Y:S01]  /*25e0*/  ISETP.GE.AND P1, PT, R59, RZ, PT ;  /* 0x000000ff3b00720c */ /* 0x000fe20003f26270 */
[----:B------:R-:W-:Y:S02]  /*25f0*/  VIADD R59, R2, 0x12 ;  /* 0x00000012023b7836 */ /* 0x000fe40000000000 */
[----:B------:R-:W-:-:S03]  /*2600*/  IMAD.HI.U32 R50, R6, R53, RZ ;  /* 0x0000003506327227 */ /* 0x000fc600078e00ff */
[----:B------:R-:W-:Y:S01]  /*2610*/  IABS R55, R59 ;  /* 0x0000003b00377213 */ /* 0x000fe20000000000 */
[----:B------:R-:W-:Y:S02]  /*2620*/  IMAD.MOV R50, RZ, RZ, -R50 ;  /* 0x000000ffff327224 */ /* 0x000fe400078e0a32 */
[----:B------:R-:W-:Y:S02]  /*2630*/  VIADD R60, R2, 0x11 ;  /* 0x00000011023c7836 */ /* 0x000fe40000000000 */
[----:B------:R-:W-:Y:S02]  /*2640*/  @!P0 IMAD.IADD R56, R56, 0x1, -R5 ;  /* 0x0000000138388824 */ /* 0x000fe400078e0a05 */
[C---:B------:R-:W-:Y:S01]  /*2650*/  IMAD R50, R5.reuse, R50, R53 ;  /* 0x0000003205327224 */ /* 0x040fe200078e0235 */
[----:B------:R-:W-:Y:S01]  /*2660*/  IABS R53, R60 ;  /* 0x0000003c00357213 */ /* 0x000fe20000000000 */
[----:B------:R-:W-:Y:S01]  /*2670*/  @!P2 IMAD.IADD R58, R58, 0x1, -R5 ;  /* 0x000000013a3aa824 */ /* 0x000fe200078e0a05 */
[C---:B------:R-:W-:Y:S01]  /*2680*/  ISETP.GT.U32.AND P0, PT, R5.reuse, R56, PT ;  /* 0x000000380500720c */ /* 0x040fe20003f04070 */
[----:B------:R-:W-:Y:S01]  /*2690*/  @!P4 IMAD.MOV R71, RZ, RZ, -R71 ;  /* 0x000000ffff47c224 */ /* 0x000fe200078e0a47 */
[C---:B------:R-:W-:Y:S01]  /*26a0*/  ISETP.GT.U32.AND P4, PT, R5.reuse, R48, PT ;  /* 0x000000300500720c */ /* 0x040fe20003f84070 */
[----:B------:R-:W-:Y:S01]  /*26b0*/  IMAD.HI.U32 R51, R6, R55, RZ ;  /* 0x0000003706337227 */ /* 0x000fe200078e00ff */
[----:B------:R-:W-:-:S03]  /*26c0*/  ISETP.GT.U32.AND P2, PT, R5, R58, PT ;  /* 0x0000003a0500720c */ /* 0x000fc60003f44070 */
[----:B------:R-:W-:Y:S02]  /*26d0*/  IMAD.MOV.U32 R73, RZ, RZ, R52 ;  /* 0x000000ffff497224 */ /* 0x000fe400078e0034 */
[----:B------:R-:W-:Y:S02]  /*26e0*/  IMAD.MOV R52, RZ, RZ, -R51 ;  /* 0x000000ffff347224 */ /* 0x000fe400078e0a33 */
[----:B------:R-:W-:-:S04]  /*26f0*/  IMAD.HI.U32 R51, R6, R53, RZ ;  /* 0x0000003506337227 */ /* 0x000fc800078e00ff */
[----:B------:R-:W-:Y:S02]  /*2700*/  IMAD.MOV.U32 R75, RZ, RZ, R54 ;  /* 0x000000ffff4b7224 */ /* 0x000fe400078e0036 */
[----:B------:R-:W-:Y:S02]  /*2710*/  IMAD.MOV R54, RZ, RZ, -R51 ;  /* 0x000000ffff367224 */ /* 0x000fe400078e0a33 */
[----:B------:R-:W-:Y:S02]  /*2720*/  @!P4 IMAD.IADD R48, R48, 0x1, -R5 ;  /* 0x000000013030c824 */ /* 0x000fe400078e0a05 */
[C---:B------:R-:W-:Y:S02]  /*2730*/  IMAD R54, R5.reuse, R54, R53 ;  /* 0x0000003605367224 */ /* 0x040fe400078e0235 */
[--C-:B------:R-:W-:Y:S01]  /*2740*/  @!P0 IMAD.IADD R56, R56, 0x1, -R5.reuse ;  /* 0x0000000138388824 */ /* 0x100fe200078e0a05 */
[C---:B------:R-:W-:Y:S01]  /*2750*/  ISETP.GT.U32.AND P4, PT, R5.reuse, R48, PT ;  /* 0x000000300500720c */ /* 0x040fe20003f84070 */
[----:B------:R-:W-:Y:S01]  /*2760*/  @!P2 IMAD.IADD R58, R58, 0x1, -R5 ;  /* 0x000000013a3aa824 */ /* 0x000fe200078e0a05 */
[----:B------:R-:W-:Y:S01]  /*2770*/  ISETP.GT.U32.AND P2, PT, R5, R54, PT ;  /* 0x000000360500720c */ /* 0x000fe20003f44070 */
[----:B------:R-:W-:Y:S01]  /*2780*/  IMAD.MOV.U32 R77, RZ, RZ, R56 ;  /* 0x000000ffff4d7224 */ /* 0x000fe200078e0038 */
[----:B------:R-:W-:Y:S01]  /*2790*/  ISETP.GE.AND P0, PT, R57, RZ, PT ;  /* 0x000000ff3900720c */ /* 0x000fe20003f06270 */
[----:B------:R-:W-:-:S02]  /*27a0*/  IMAD R52, R5, R52, R55 ;  /* 0x0000003405347224 */ /* 0x000fc400078e0237 */
[----:B------:R-:W-:Y:S01]  /*27b0*/  @!P5 IMAD.MOV R77, RZ, RZ, -R77 ;  /* 0x000000ffff4dd224 */ /* 0x000fe200078e0a4d */
[----:B------:R-:W-:Y:S01]  /*27c0*/  ISETP.GE.AND P5, PT, R59, RZ, PT ;  /* 0x000000ff3b00720c */ /* 0x000fe20003fa6270 */
[----:B------:R-:W-:Y:S02]  /*27d0*/  VIADD R59, R2, 0xf ;  /* 0x0000000f023b7836 */ /* 0x000fe40000000000 */
[----:B------:R-:W-:Y:S01]  /*27e0*/  @!P3 IMAD.MOV R75, RZ, RZ, -R75 ;  /* 0x000000ffff4bb224 */ /* 0x000fe200078e0a4b */
[C---:B------:R-:W-:Y:S01]  /*27f0*/  ISETP.GT.U32.AND P3, PT, R5.reuse, R50, PT ;  /* 0x000000320500720c */ /* 0x040fe20003f64070 */
[--C-:B------:R-:W-:Y:S01]  /*2800*/  @!P4 IMAD.IADD R48, R48, 0x1, -R5.reuse ;  /* 0x000000013030c824 */ /* 0x100fe200078e0a05 */
[----:B------:R-:W-:Y:S01]  /*2810*/  IABS R53, R59 ;  /* 0x0000003b00357213 */ /* 0x000fe20000000000 */
[----:B------:R-:W-:Y:S01]  /*2820*/  @!P2 IMAD.IADD R54, R54, 0x1, -R5 ;  /* 0x000000013636a824 */ /* 0x000fe200078e0a05 */
[----:B------:R-:W-:Y:S01]  /*2830*/  ISETP.GT.U32.AND P4, PT, R5, R52, PT ;  /* 0x000000340500720c */ /* 0x000fe20003f84070 */
[----:B------:R-:W-:-:S02]  /*2840*/  IMAD.MOV.U32 R79, RZ, RZ, R48 ;  /* 0x000000ffff4f7224 */ /* 0x000fc400078e0030 */
[----:B------:R-:W-:Y:S01]  /*2850*/  IMAD.HI.U32 R48, R6, R53, RZ ;  /* 0x0000003506307227 */ /* 0x000fe200078e00ff */
[----:B------:R-:W-:-:S03]  /*2860*/  ISETP.GT.U32.AND P2, PT, R5, R54, PT ;  /* 0x000000360500720c */ /* 0x000fc60003f44070 */
[----:B------:R-:W-:Y:S02]  /*2870*/  IMAD.MOV R48, RZ, RZ, -R48 ;  /* 0x000000ffff307224 */ /* 0x000fe400078e0a30 */
[----:B------:R-:W-:Y:S02]  /*2880*/  VIADD R57, R2, 0x10 ;  /* 0x0000001002397836 */ /* 0x000fe40000000000 */
[C---:B------:R-:W-:Y:S02]  /*2890*/  IMAD R48, R5.reuse, R48, R53 ;  /* 0x0000003005307224 */ /* 0x040fe400078e0235 */
[--C-:B------:R-:W-:Y:S01]  /*28a0*/  @!P3 IMAD.IADD R50, R50, 0x1, -R5.reuse ;  /* 0x000000013232b824 */ /* 0x100fe200078e0a05 */
[----:B------:R-:W-:Y:S01]  /*28b0*/  IABS R55, R57 ;  /* 0x0000003900377213 */ /* 0x000fe20000000000 */
[--C-:B------:R-:W-:Y:S01]  /*28c0*/  @!P4 IMAD.IADD R52, R52, 0x1, -R5.reuse ;  /* 0x000000013434c824 */ /* 0x100fe200078e0a05 */
[----:B------:R-:W-:Y:S01]  /*28d0*/  ISETP.GE.AND P4, PT, R60, RZ, PT ;  /* 0x000000ff3c00720c */ /* 0x000fe20003f86270 */
[----:B------:R-:W-:Y:S01]  /*28e0*/  @!P2 IMAD.IADD R54, R54, 0x1, -R5 ;  /* 0x000000013636a824 */ /* 0x000fe200078e0a05 */
[C---:B------:R-:W-:Y:S01]  /*28f0*/  ISETP.GT.U32.AND P2, PT, R5.reuse, R48, PT ;  /* 0x000000300500720c */ /* 0x040fe20003f44070 */
[----:B------:R-:W-:Y:S01]  /*2900*/  IMAD.MOV.U32 R56, RZ, RZ, R55 ;  /* 0x000000ffff387224 */ /* 0x000fe200078e0037 */
[----:B------:R-:W-:Y:S01]  /*2910*/  ISETP.GT.U32.AND P3, PT, R5, R50, PT ;  /* 0x000000320500720c */ /* 0x000fe20003f64070 */
[----:B------:R-:W-:Y:S01]  /*2920*/  @!P6 IMAD.MOV R73, RZ, RZ, -R73 ;  /* 0x000000ffff49e224 */ /* 0x000fe200078e0a49 */
[----:B------:R-:W-:Y:S01]  /*2930*/  ISETP.GE.AND P6, PT, R61, RZ, PT ;  /* 0x000000ff3d00720c */ /* 0x000fe20003fc6270 */
[----:B------:R-:W-:-:S02]  /*2940*/  VIADD R61, R2, 0xe ;  /* 0x0000000e023d7836 */ /* 0x000fc40000000000 */
[----:B------:R-:W-:-:S03]  /*2950*/  IMAD.HI.U32 R51, R6, R56, RZ ;  /* 0x0000003806337227 */ /* 0x000fc600078e00ff */
[----:B------:R-:W-:Y:S01]  /*2960*/  IABS R55, R61 ;  /* 0x0000003d00377213 */ /* 0x000fe20000000000 */
[----:B------:R-:W-:Y:S02]  /*2970*/  IMAD.MOV.U32 R91, RZ, RZ, R54 ;  /* 0x000000ffff5b7224 */ /* 0x000fe400078e0036 */
[----:B------:R-:W-:Y:S02]  /*2980*/  @!P2 IMAD.IADD R48, R48, 0x1, -R5 ;  /* 0x000000013030a824 */ /* 0x000fe400078e0a05 */
[----:B------:R-:W-:Y:S02]  /*2990*/  IMAD.MOV R51, RZ, RZ, -R51 ;  /* 0x000000ffff337224 */ /* 0x000fe400078e0a33 */
[----:B------:R-:W-:Y:S01]  /*29a0*/  @!P4 IMAD.MOV R91, RZ, RZ, -R91 ;  /* 0x000000ffff5bc224 */ /* 0x000fe200078e0a5b */
[C---:B------:R-:W-:Y:S01]  /*29b0*/  ISETP.GT.U32.AND P4, PT, R5.reuse, R48, PT ;  /* 0x000000300500720c */ /* 0x040fe20003f84070 */
[----:B------:R-:W-:Y:S02]  /*29c0*/  IMAD R56, R5, R51, R56 ;  /* 0x0000003305387224 */ /* 0x000fe400078e0238 */
[----:B------:R-:W-:-:S02]  /*29d0*/  @!P3 IMAD.IADD R50, R50, 0x1, -R5 ;  /* 0x000000013232b824 */ /* 0x000fc400078e0a05 */
[----:B------:R-:W-:Y:S01]  /*29e0*/  IMAD.HI.U32 R51, R6, R55, RZ ;  /* 0x0000003706337227 */ /* 0x000fe200078e00ff */
[----:B------:R-:W-:-:S03]  /*29f0*/  ISETP.GT.U32.AND P3, PT, R5, R56, PT ;  /* 0x000000380500720c */ /* 0x000fc60003f64070 */
[----:B------:R-:W-:Y:S02]  /*2a00*/  IMAD.MOV.U32 R83, RZ, RZ, R50 ;  /* 0x000000ffff537224 */ /* 0x000fe400078e0032 */
[----:B------:R-:W-:Y:S02]  /*2a10*/  IMAD.MOV R50, RZ, RZ, -R51 ;  /* 0x000000ffff327224 */ /* 0x000fe400078e0a33 */
[----:B------:R-:W-:Y:S01]  /*2a20*/  @!P1 IMAD.MOV R79, RZ, RZ, -R79 ;  /* 0x000000ffff4f9224 */ /* 0x000fe200078e0a4f */
[C---:B------:R-:W-:Y:S01]  /*2a30*/  ISETP.GT.U32.AND P1, PT, R5.reuse, R52, PT ;  /* 0x000000340500720c */ /* 0x040fe20003f24070 */
[C---:B------:R-:W-:Y:S02]  /*2a40*/  IMAD R50, R5.reuse, R50, R55 ;  /* 0x0000003205327224 */ /* 0x040fe400078e0237 */
[----:B------:R-:W-:Y:S02]  /*2a50*/  @!P4 IMAD.IADD R48, R48, 0x1, -R5 ;  /* 0x000000013030c824 */ /* 0x000fe400078e0a05 */
[----:B------:R-:W-:Y:S01]  /*2a60*/  IMAD.MOV.U32 R81, RZ, RZ, R58 ;  /* 0x000000ffff517224 */ /* 0x000fe200078e003a */
[----:B------:R-:W-:Y:S01]  /*2a70*/  ISETP.GT.U32.AND P4, PT, R5, R50, PT ;  /* 0x000000320500720c */ /* 0x000fe20003f84070 */
[----:B------:R-:W-:-:S02]  /*2a80*/  VIADD R51, R2, 0xd ;  /* 0x0000000d02337836 */ /* 0x000fc40000000000 */
[----:B------:R-:W-:Y:S01]  /*2a90*/  @!P6 IMAD.MOV R81, RZ, RZ, -R81 ;  /* 0x000000ffff51e224 */ /* 0x000fe200078e0a51 */
[----:B------:R-:W-:Y:S01]  /*2aa0*/  ISETP.GE.AND P6, PT, R57, RZ, PT ;  /* 0x000000ff3900720c */ /* 0x000fe20003fc6270 */
[----:B------:R-:W-:Y:S01]  /*2ab0*/  VIADD R53, R2, 0xc ;  /* 0x0000000c02357836 */ /* 0x000fe20000000000 */
[----:B------:R-:W-:Y:S01]  /*2ac0*/  IABS R57, R51 ;  /* 0x0000003300397213 */ /* 0x000fe20000000000 */
[----:B------:R-:W-:Y:S01]  /*2ad0*/  @!P1 IMAD.IADD R52, R52, 0x1, -R5 ;  /* 0x0000000134349824 */ /* 0x000fe200078e0a05 */
[----:B------:R-:W-:Y:S01]  /*2ae0*/  ISETP.GE.AND P1, PT, R61, RZ, PT ;  /* 0x000000ff3d00720c */ /* 0x000fe20003f26270 */
[----:B------:R-:W-:Y:S01]  /*2af0*/  @!P0 IMAD.MOV R83, RZ, RZ, -R83 ;  /* 0x000000ffff538224 */ /* 0x000fe200078e0a53 */
[----:B------:R-:W-:Y:S01]  /*2b00*/  ISETP.GE.AND P0, PT, R59, RZ, PT ;  /* 0x000000ff3b00720c */ /* 0x000fe20003f06270 */
[----:B------:R-:W-:Y:S01]  /*2b10*/  IMAD.MOV.U32 R89, RZ, RZ, R52 ;  /* 0x000000ffff597224 */ /* 0x000fe200078e0034 */
[----:B------:R-:W-:Y:S01]  /*2b20*/  IABS R59, R53 ;  /* 0x00000035003b7213 */ /* 0x000fe20000000000 */
[----:B------:R-:W-:Y:S01]  /*2b30*/  @!P4 IMAD.IADD R50, R50, 0x1, -R5 ;  /* 0x000000013232c824 */ /* 0x000fe200078e0a05 */
[----:B------:R-:W-:Y:S01]  /*2b40*/  ISETP.GE.AND P2, PT, R53, RZ, PT ;  /* 0x000000ff3500720c */ /* 0x000fe20003f46270 */
[----:B------:R-:W-:Y:S01]  /*2b50*/  @!P5 IMAD.MOV R89, RZ, RZ, -R89 ;  /* 0x000000ffff59d224 */ /* 0x000fe200078e0a59 */
[----:B------:R-:W-:Y:S01]  /*2b60*/  ISETP.GE.AND P5, PT, R51, RZ, PT ;  /* 0x000000ff3300720c */ /* 0x000fe20003fa6270 */
[----:B------:R-:W-:Y:S01]  /*2b70*/  IMAD.HI.U32 R51, R6, R57, RZ ;  /* 0x0000003906337227 */ /* 0x000fe200078e00ff */
[----:B------:R-:W-:-:S03]  /*2b80*/  ISETP.GT.U32.AND P4, PT, R5, R50, PT ;  /* 0x000000320500720c */ /* 0x000fc60003f84070 */
[----:B------:R-:W-:-:S04]  /*2b90*/  IMAD.HI.U32 R52, R6, R59, RZ ;  /* 0x0000003b06347227 */ /* 0x000fc800078e00ff */
[----:B------:R-:W-:Y:S02]  /*2ba0*/  IMAD.MOV R58, RZ, RZ, -R51 ;  /* 0x000000ffff3a7224 */ /* 0x000fe400078e0a33 */
[----:B------:R-:W-:Y:S02]  /*2bb0*/  VIADD R67, R2, 0xa ;  /* 0x0000000a02437836 */ /* 0x000fe40000000000 */
[----:B------:R-:W-:Y:S02]  /*2bc0*/  IMAD.MOV R60, RZ, RZ, -R52 ;  /* 0x000000ffff3c7224 */ /* 0x000fe400078e0a34 */
[C---:B------:R-:W-:Y:S01]  /*2bd0*/  IMAD R52, R5.reuse, R58, R57 ;  /* 0x0000003a05347224 */ /* 0x040fe200078e0239 */
[----:B------:R-:W-:Y:S01]  /*2be0*/  IABS R63, R67 ;  /* 0x00000043003f7213 */ /* 0x000fe20000000000 */
[--C-:B------:R-:W-:Y:S02]  /*2bf0*/  @!P4 IMAD.IADD R50, R50, 0x1, -R5.reuse ;  /* 0x000000013232c824 */ /* 0x100fe400078e0a05 */
[----:B------:R-:W-:Y:S01]  /*2c00*/  @!P3 IMAD.IADD R56, R56, 0x1, -R5 ;  /* 0x000000013838b824 */ /* 0x000fe200078e0a05 */
[----:B------:R-:W-:Y:S01]  /*2c10*/  ISETP.GT.U32.AND P4, PT, R5, R52, PT ;  /* 0x000000340500720c */ /* 0x000fe20003f84070 */
[----:B------:R-:W-:-:S03]  /*2c20*/  IMAD.HI.U32 R54, R6, R63, RZ ;  /* 0x0000003f06367227 */ /* 0x000fc600078e00ff */
[C---:B------:R-:W-:Y:S01]  /*2c30*/  ISETP.GT.U32.AND P3, PT, R5.reuse, R56, PT ;  /* 0x000000380500720c */ /* 0x040fe20003f64070 */
[C---:B------:R-:W-:Y:S02]  /*2c40*/  VIADD R55, R2.reuse, 0xb ;  /* 0x0000000b02377836 */ /* 0x040fe40000000000 */
[----:B------:R-:W-:Y:S02]  /*2c50*/  IMAD.MOV R64, RZ, RZ, -R54 ;  /* 0x000000ffff407224 */ /* 0x000fe400078e0a36 */
[C---:B------:R-:W-:Y:S01]  /*2c60*/  IMAD R54, R5.reuse, R60, R59 ;  /* 0x0000003c05367224 */ /* 0x040fe200078e023b */
[----:B------:R-:W-:Y:S01]  /*2c70*/  IABS R61, R55 ;  /* 0x00000037003d7213 */ /* 0x000fe20000000000 */
[----:B------:R-:W-:Y:S02]  /*2c80*/  VIADD R74, R2, 0x9 ;  /* 0x00000009024a7836 */ /* 0x000fe40000000000 */
[----:B------:R-:W-:Y:S01]  /*2c90*/  @!P4 IMAD.IADD R52, R52, 0x1, -R5 ;  /* 0x000000013434c824 */ /* 0x000fe200078e0a05 */
[----:B------:R-:W-:Y:S01]  /*2ca0*/  ISETP.GT.U32.AND P4, PT, R5, R54, PT ;  /* 0x000000360500720c */ /* 0x000fe20003f84070 */
[----:B------:R-:W-:Y:S01]  /*2cb0*/  IMAD.HI.U32 R53, R6, R61, RZ ;  /* 0x0000003d06357227 */ /* 0x000fe200078e00ff */
[----:B------:R-:W-:-:S03]  /*2cc0*/  IABS R65, R74 ;  /* 0x0000004a00417213 */ /* 0x000fc60000000000 */
[----:B------:R-:W-:Y:S01]  /*2cd0*/  @!P3 IMAD.IADD R56, R56, 0x1, -R5 ;  /* 0x000000013838b824 */ /* 0x000fe200078e0a05 */
[----:B------:R-:W-:Y:S01]  /*2ce0*/  ISETP.GE.AND P3, PT, R55, RZ, PT ;  /* 0x000000ff3700720c */ /* 0x000fe20003f66270 */
[----:B------:R-:W-:Y:S02]  /*2cf0*/  IMAD.MOV R62, RZ, RZ, -R53 ;  /* 0x000000ffff3e7224 */ /* 0x000fe400078e0a35 */
[----:B------:R-:W-:-:S04]  /*2d00*/  IMAD.HI.U32 R55, R6, R65, RZ ;  /* 0x0000004106377227 */ /* 0x000fc800078e00ff */
[C---:B------:R-:W-:Y:S02]  /*2d10*/  VIADD R59, R2.reuse, 0x8 ;  /* 0x00000008023b7836 */ /* 0x040fe40000000000 */
[C---:B------:R-:W-:Y:S02]  /*2d20*/  IMAD R58, R5.reuse, R62, R61 ;  /* 0x0000003e053a7224 */ /* 0x040fe400078e023d */
[----:B------:R-:W-:Y:S02]  /*2d30*/  IMAD.MOV R66, RZ, RZ, -R55 ;  /* 0x000000ffff427224 */ /* 0x000fe400078e0a37 */
[----:B------:R-:W-:Y:S01]  /*2d40*/  IMAD R60, R5, R64, R63 ;  /* 0x00000040053c7224 */ /* 0x000fe200078e023f */
[----:B------:R-:W-:Y:S01]  /*2d50*/  IABS R64, R59 ;  /* 0x0000003b00407213 */ /* 0x000fe20000000000 */
[----:B------:R-:W-:Y:S02]  /*2d60*/  VIADD R61, R2, 0x7 ;  /* 0x00000007023d7836 */ /* 0x000fe40000000000 */
[----:B------:R-:W-:-:S02]  /*2d70*/  @!P4 IMAD.IADD R54, R54, 0x1, -R5 ;  /* 0x000000013636c824 */ /* 0x000fc400078e0a05 */
[C---:B------:R-:W-:Y:S01]  /*2d80*/  IMAD R62, R5.reuse, R66, R65 ;  /* 0x00000042053e7224 */ /* 0x040fe200078e0241 */
[----:B------:R-:W-:Y:S01]  /*2d90*/  IABS R66, R61 ;  /* 0x0000003d00427213 */ /* 0x000fe20000000000 */
[----:B------:R-:W-:Y:S01]  /*2da0*/  IMAD.MOV.U32 R93, RZ, RZ, R56 ;  /* 0x000000ffff5d7224 */ /* 0x000fe200078e0038 */
[----:B------:R-:W-:Y:S01]  /*2db0*/  ISETP.GT.U32.AND P4, PT, R5, R54, PT ;  /* 0x000000360500720c */ /* 0x000fe20003f84070 */
[----:B------:R-:W-:Y:S02]  /*2dc0*/  IMAD.MOV.U32 R95, RZ, RZ, R48 ;  /* 0x000000ffff5f7224 */ /* 0x000fe400078e0030 */
[----:B------:R-:W-:-:S04]  /*2dd0*/  IMAD.HI.U32 R51, R6, R64, RZ ;  /* 0x0000004006337227 */ /* 0x000fc800078e00ff */
[----:B------:R-:W-:Y:S01]  /*2de0*/  @!P6 IMAD.MOV R93, RZ, RZ, -R93 ;  /* 0x000000ffff5de224 */ /* 0x000fe200078e0a5d */
[C---:B------:R-:W-:Y:S01]  /*2df0*/  ISETP.GT.U32.AND P6, PT, R5.reuse, R52, PT ;  /* 0x000000340500720c */ /* 0x040fe20003fc4070 */
[----:B------:R-:W-:Y:S01]  /*2e00*/  @!P0 IMAD.MOV R95, RZ, RZ, -R95 ;  /* 0x000000ffff5f8224 */ /* 0x000fe200078e0a5f */
[----:B------:R-:W-:Y:S01]  /*2e10*/  ISETP.GT.U32.AND P0, PT, R5, R58, PT ;  /* 0x0000003a0500720c */ /* 0x000fe20003f04070 */
[C---:B------:R-:W-:Y:S02]  /*2e20*/  VIADD R63, R2.reuse, 0x6 ;  /* 0x00000006023f7836 */ /* 0x040fe40000000000 */
[----:B------:R-:W-:Y:S02]  /*2e30*/  VIADD R65, R2, 0x5 ;  /* 0x0000000502417836 */ /* 0x000fe40000000000 */
[----:B------:R-:W-:Y:S01]  /*2e40*/  IMAD.HI.U32 R53, R6, R66, RZ ;  /* 0x0000004206357227 */ /* 0x000fe200078e00ff */
[----:B------:R-:W-:Y:S02]  /*2e50*/  IABS R68, R63 ;  /* 0x0000003f00447213 */ /* 0x000fe40000000000 */
[----:B------:R-:W-:Y:S01]  /*2e60*/  IABS R70, R65 ;  /* 0x0000004100467213 */ /* 0x000fe20000000000 */
[----:B------:R-:W-:-:S02]  /*2e70*/  IMAD.MOV R57, RZ, RZ, -R51 ;  /* 0x000000ffff397224 */ /* 0x000fc400078e0a33 */
[----:B------:R-:W-:Y:S02]  /*2e80*/  IMAD.MOV R53, RZ, RZ, -R53 ;  /* 0x000000ffff357224 */ /* 0x000fe400078e0a35 */
[C---:B------:R-:W-:Y:S02]  /*2e90*/  IMAD R64, R5.reuse, R57, R64 ;  /* 0x0000003905407224 */ /* 0x040fe400078e0240 */
[----:B------:R-:W-:Y:S02]  /*2ea0*/  VIADD R76, R2, 0x4 ;  /* 0x00000004024c7836 */ /* 0x000fe40000000000 */
[C---:B------:R-:W-:Y:S02]  /*2eb0*/  IMAD R66, R5.reuse, R53, R66 ;  /* 0x0000003505427224 */ /* 0x040fe400078e0242 */
[----:B------:R-:W-:Y:S01]  /*2ec0*/  IMAD.MOV.U32 R97, RZ, RZ, R50 ;  /* 0x000000ffff617224 */ /* 0x000fe200078e0032 */
[----:B------:R-:W-:Y:S01]  /*2ed0*/  IABS R72, R76 ;  /* 0x0000004c00487213 */ /* 0x000fe20000000000 */
[----:B------:R-:W-:Y:S01]  /*2ee0*/  @!P4 IMAD.IADD R54, R54, 0x1, -R5 ;  /* 0x000000013636c824 */ /* 0x000fe200078e0a05 */
[----:B------:R-:W-:Y:S01]  /*2ef0*/  ISETP.GT.U32.AND P4, PT, R5, R64, PT ;  /* 0x000000400500720c */ /* 0x000fe20003f84070 */
[----:B------:R-:W-:-:S04]  /*2f00*/  IMAD.HI.U32 R55, R6, R68, RZ ;  /* 0x0000004406377227 */ /* 0x000fc800078e00ff */
[----:B------:R-:W-:-:S04]  /*2f10*/  IMAD.HI.U32 R51, R6, R70, RZ ;  /* 0x0000004606337227 */ /* 0x000fc800078e00ff */
[----:B------:R-:W-:Y:S01]  /*2f20*/  @!P1 IMAD.MOV R97, RZ, RZ, -R97 ;  /* 0x000000ffff619224 */ /* 0x000fe200078e0a61 */
[C---:B------:R-:W-:Y:S01]  /*2f30*/  ISETP.GT.U32.AND P1, PT, R5.reuse, R60, PT ;  /* 0x0000003c0500720c */ /* 0x040fe20003f24070 */
[--C-:B------:R-:W-:Y:S01]  /*2f40*/  @!P6 IMAD.IADD R52, R52, 0x1, -R5.reuse ;  /* 0x000000013434e824 */ /* 0x100fe200078e0a05 */
[C---:B------:R-:W-:Y:S01]  /*2f50*/  ISETP.GT.U32.AND P6, PT, R5.reuse, R62, PT ;  /* 0x0000003e0500720c */ /* 0x040fe20003fc4070 */
[----:B------:R-:W-:Y:S01]  /*2f60*/  @!P0 IMAD.IADD R58, R58, 0x1, -R5 ;  /* 0x000000013a3a8824 */ /* 0x000fe200078e0a05 */
[----:B------:R-:W-:Y:S01]  /*2f70*/  ISETP.GT.U32.AND P0, PT, R5, R66, PT ;  /* 0x000000420500720c */ /* 0x000fe20003f04070 */
[----:B------:R-:W-:Y:S02]  /*2f80*/  IMAD.MOV R55, RZ, RZ, -R55 ;  /* 0x000000ffff377224 */ /* 0x000fe400078e0a37 */
[----:B------:R-:W-:Y:S02]  /*2f90*/  IMAD.MOV R51, RZ, RZ, -R51 ;  /* 0x000000ffff337224 */ /* 0x000fe400078e0a33 */
[----:B------:R-:W-:-:S02]  /*2fa0*/  VIADD R78, R2, 0x3 ;  /* 0x00000003024e7836 */ /* 0x000fc40000000000 */
[----:B------:R-:W-:Y:S02]  /*2fb0*/  VIADD R80, R2, 0x2 ;  /* 0x0000000202507836 */ /* 0x000fe40000000000 */
[----:B------:R-:W-:-:S04]  /*2fc0*/  IMAD.HI.U32 R53, R6, R72, RZ ;  /* 0x0000004806357227 */ /* 0x000fc800078e00ff */
[C---:B------:R-:W-:Y:S01]  /*2fd0*/  IMAD R68, R5.reuse, R55, R68 ;  /* 0x0000003705447224 */ /* 0x040fe200078e0244 */
[----:B------:R-:W-:Y:S01]  /*2fe0*/  IABS R55, R80 ;  /* 0x0000005000377213 */ /* 0x000fe20000000000 */
[C---:B------:R-:W-:Y:S01]  /*2ff0*/  IMAD R70, R5.reuse, R51, R70 ;  /* 0x0000003305467224 */ /* 0x040fe200078e0246 */
[----:B------:R-:W-:Y:S01]  /*3000*/  IABS R51, R78 ;  /* 0x0000004e00337213 */ /* 0x000fe20000000000 */
[----:B------:R-:W-:Y:S02]  /*3010*/  IMAD.MOV R53, RZ, RZ, -R53 ;  /* 0x000000ffff357224 */ /* 0x000fe400078e0a35 */
[----:B------:R-:W-:Y:S02]  /*3020*/  @!P4 IMAD.IADD R64, R64, 0x1, -R5 ;  /* 0x000000014040c824 */ /* 0x000fe400078e0a05 */
[----:B------:R-:W-:Y:S02]  /*3030*/  IMAD R72, R5, R53, R72 ;  /* 0x0000003505487224 */ /* 0x000fe400078e0248 */
[----:B------:R-:W-:-:S02]  /*3040*/  IMAD.MOV.U32 R53, RZ, RZ, R51 ;  /* 0x000000ffff357224 */ /* 0x000fc400078e0033 */
[----:B------:R-:W-:Y:S02]  /*3050*/  IMAD.MOV.U32 R56, RZ, RZ, R55 ;  /* 0x000000ffff387224 */ /* 0x000fe400078e0037 */
[--C-:B------:R-:W-:Y:S01]  /*3060*/  @!P1 IMAD.IADD R60, R60, 0x1, -R5.reuse ;  /* 0x000000013c3c9824 */ /* 0x100fe200078e0a05 */
[C---:B------:R-:W-:Y:S01]  /*3070*/  ISETP.GT.U32.AND P1, PT, R5.reuse, R68, PT ;  /* 0x000000440500720c */ /* 0x040fe20003f24070 */
[----:B------:R-:W-:Y:S02]  /*3080*/  IMAD.MOV.U32 R105, RZ, RZ, R52 ;  /* 0x000000ffff697224 */ /* 0x000fe400078e0034 */
[--C-:B------:R-:W-:Y:S01]  /*3090*/  @!P6 IMAD.IADD R62, R62, 0x1, -R5.reuse ;  /* 0x000000013e3ee824 */ /* 0x100fe200078e0a05 */
[C---:B------:R-:W-:Y:S01]  /*30a0*/  ISETP.GT.U32.AND P6, PT, R5.reuse, R58, PT ;  /* 0x0000003a0500720c */ /* 0x040fe20003fc4070 */
[----:B------:R-:W-:Y:S01]  /*30b0*/  @!P0 IMAD.IADD R66, R66, 0x1, -R5 ;  /* 0x0000000142428824 */ /* 0x000fe200078e0a05 */
[C---:B------:R-:W-:Y:S01]  /*30c0*/  ISETP.GT.U32.AND P0, PT, R5.reuse, R64, PT ;  /* 0x000000400500720c */ /* 0x040fe20003f04070 */
[----:B------:R-:W-:Y:S01]  /*30d0*/  VIADD R82, R2, 0x1 ;  /* 0x0000000102527836 */ /* 0x000fe20000000000 */
[----:B------:R-:W-:Y:S01]  /*30e0*/  ISETP.GT.U32.AND P4, PT, R5, R62, PT ;  /* 0x0000003e0500720c */ /* 0x000fe20003f84070 */
[----:B------:R-:W-:-:S03]  /*30f0*/  IMAD.HI.U32 R51, R6, R53, RZ ;  /* 0x0000003506337227 */ /* 0x000fc600078e00ff */
[----:B------:R-:W-:Y:S01]  /*3100*/  IABS R57, R82 ;  /* 0x0000005200397213 */ /* 0x000fe20000000000 */
[----:B------:R-:W-:-:S04]  /*3110*/  IMAD.HI.U32 R48, R6, R56, RZ ;  /* 0x0000003806307227 */ /* 0x000fc800078e00ff */
[----:B------:R-:W-:Y:S01]  /*3120*/  @!P5 IMAD.MOV R105, RZ, RZ, -R105 ;  /* 0x000000ffff69d224 */ /* 0x000fe200078e0a69 */
[C---:B------:R-:W-:Y:S01]  /*3130*/  ISETP.GT.U32.AND P5, PT, R5.reuse, R60, PT ;  /* 0x0000003c0500720c */ /* 0x040fe20003fa4070 */
[----:B------:R-:W-:Y:S02]  /*3140*/  IMAD.MOV R50, RZ, RZ, -R51 ;  /* 0x000000ffff327224 */ /* 0x000fe400078e0a33 */
[----:B------:R-:W-:Y:S02]  /*3150*/  IMAD.MOV R48, RZ, RZ, -R48 ;  /* 0x000000ffff307224 */ /* 0x000fe400078e0a30 */
[C---:B------:R-:W-:Y:S01]  /*3160*/  IMAD R50, R5.reuse, R50, R53 ;  /* 0x0000003205327224 */ /* 0x040fe200078e0235 */
[----:B------:R-:W-:Y:S01]  /*3170*/  IABS R53, R2 ;  /* 0x0000000200357213 */ /* 0x000fe20000000000 */
[----:B------:R-:W-:Y:S02]  /*3180*/  IMAD R56, R5, R48, R56 ;  /* 0x0000003005387224 */ /* 0x000fe400078e0238 */
[----:B------:R-:W-:-:S02]  /*3190*/  IMAD.MOV.U32 R51, RZ, RZ, R57 ;  /* 0x000000ffff337224 */ /* 0x000fc400078e0039 */
[----:B------:R-:W-:Y:S01]  /*31a0*/  @!P0 IMAD.IADD R64, R64, 0x1, -R5 ;  /* 0x0000000140408824 */ /* 0x000fe200078e0a05 */
[----:B------:R-:W-:Y:S01]  /*31b0*/  ISETP.GT.U32.AND P0, PT, R5, R56, PT ;  /* 0x000000380500720c */ /* 0x000fe20003f04070 */
[----:B------:R-:W-:-:S04]  /*31c0*/  IMAD.HI.U32 R48, R6, R51, RZ ;  /* 0x0000003306307227 */ /* 0x000fc800078e00ff */
[----:B------:R-:W-:-:S04]  /*31d0*/  IMAD.HI.U32 R6, R6, R53, RZ ;  /* 0x0000003506067227 */ /* 0x000fc800078e00ff */
[--C-:B------:R-:W-:Y:S01]  /*31e0*/  @!P5 IMAD.IADD R60, R60, 0x1, -R5.reuse ;  /* 0x000000013c3cd824 */ /* 0x100fe200078e0a05 */
[C---:B------:R-:W-:Y:S01]  /*31f0*/  ISETP.GT.U32.AND P5, PT, R5.reuse, R72, PT ;  /* 0x000000480500720c */ /* 0x040fe20003fa4070 */
[--C-:B------:R-:W-:Y:S01]  /*3200*/  @!P4 IMAD.IADD R62, R62, 0x1, -R5.reuse ;  /* 0x000000013e3ec824 */ /* 0x100fe200078e0a05 */
[C---:B------:R-:W-:Y:S01]  /*3210*/  ISETP.GT.U32.AND P4, PT, R5.reuse, R50, PT ;  /* 0x000000320500720c */ /* 0x040fe20003f84070 */
[----:B------:R-:W-:Y:S01]  /*3220*/  @!P1 IMAD.IADD R68, R68, 0x1, -R5 ;  /* 0x0000000144449824 */ /* 0x000fe200078e0a05 */
[C---:B------:R-:W-:Y:S01]  /*3230*/  ISETP.GT.U32.AND P1, PT, R5.reuse, R66, PT ;  /* 0x000000420500720c */ /* 0x040fe20003f24070 */
[----:B------:R-:W-:Y:S02]  /*3240*/  IMAD.MOV.U32 R107, RZ, RZ, R54 ;  /* 0x000000ffff6b7224 */ /* 0x000fe400078e0036 */
[----:B------:R-:W-:Y:S02]  /*3250*/  IMAD.MOV R6, RZ, RZ, -R6 ;  /* 0x000000ffff067224 */ /* 0x000fe400078e0a06 */
[----:B------:R-:W-:Y:S01]  /*3260*/  @!P2 IMAD.MOV R107, RZ, RZ, -R107 ;  /* 0x000000ffff6ba224 */ /* 0x000fe200078e0a6b */
[C---:B------:R-:W-:Y:S01]  /*3270*/  ISETP.GT.U32.AND P2, PT, R5.reuse, R68, PT ;  /* 0x000000440500720c */ /* 0x040fe20003f44070 */
[----:B------:R-:W-:Y:S01]  /*3280*/  @!P6 IMAD.IADD R58, R58, 0x1, -R5 ;  /* 0x000000013a3ae824 */ /* 0x000fe200078e0a05 */
[C---:B------:R-:W-:Y:S01]  /*3290*/  ISETP.GT.U32.AND P6, PT, R5.reuse, R70, PT ;  /* 0x000000460500720c */ /* 0x040fe20003fc4070 */
[----:B------:R-:W-:-:S02]  /*32a0*/  IMAD R6, R5, R6, R53 ;  /* 0x0000000605067224 */ /* 0x000fc400078e0235 */
[----:B------:R-:W-:Y:S02]  /*32b0*/  IMAD.MOV R48, RZ, RZ, -R48 ;  /* 0x000000ffff307224 */ /* 0x000fe400078e0a30 */
[----:B------:R-:W-:Y:S01]  /*32c0*/  @!P0 IMAD.IADD R56, R56, 0x1, -R5 ;  /* 0x0000000138388824 */ /* 0x000fe200078e0a05 */
[C---:B------:R-:W-:Y:S01]  /*32d0*/  ISETP.GT.U32.AND P0, PT, R5.reuse, R6, PT ;  /* 0x000000060500720c */ /* 0x040fe20003f04070 */
[----:B------:R-:W-:Y:S01]  /*32e0*/  IMAD R52, R5, R48, R51 ;  /* 0x0000003005347224 */ /* 0x000fe200078e0233 */
[----:B------:R-:W-:Y:S01]  /*32f0*/  LOP3.LUT R48, RZ, R49, RZ, 0x33, !PT ;  /* 0x00000031ff307212 */ /* 0x000fe200078e33ff */
[--C-:B------:R-:W-:Y:S01]  /*3300*/  @!P5 IMAD.IADD R72, R72, 0x1, -R5.reuse ;  /* 0x000000014848d824 */ /* 0x100fe200078e0a05 */
[----:B------:R-:W-:Y:S01]  /*3310*/  ISETP.GE.AND P5, PT, R59, RZ, PT ;  /* 0x000000ff3b00720c */ /* 0x000fe20003fa6270 */
[--C-:B------:R-:W-:Y:S01]  /*3320*/  @!P4 IMAD.IADD R50, R50, 0x1, -R5.reuse ;  /* 0x000000013232c824 */ /* 0x100fe200078e0a05 */
[----:B------:R-:W-:Y:S01]  /*3330*/  ISETP.GE.AND P4, PT, R61, RZ, PT ;  /* 0x000000ff3d00720c */ /* 0x000fe20003f86270 */
[--C-:B------:R-:W-:Y:S01]  /*3340*/  @!P1 IMAD.IADD R66, R66, 0x1, -R5.reuse ;  /* 0x0000000142429824 */ /* 0x100fe200078e0a05 */
[----:B------:R-:W-:Y:S01]  /*3350*/  ISETP.GT.U32.AND P1, PT, R5, R52, PT ;  /* 0x000000340500720c */ /* 0x000fe20003f24070 */
[--C-:B------:R-:W-:Y:S01]  /*3360*/  @!P2 IMAD.IADD R68, R68, 0x1, -R5.reuse ;  /* 0x000000014444a824 */ /* 0x100fe200078e0a05 */
[----:B------:R-:W-:Y:S01]  /*3370*/  ISETP.GE.AND P2, PT, R67, RZ, PT ;  /* 0x000000ff4300720c */ /* 0x000fe20003f46270 */
[----:B------:R-:W-:Y:S01]  /*3380*/  @!P6 IMAD.IADD R70, R70, 0x1, -R5 ;  /* 0x000000014646e824 */ /* 0x000fe200078e0a05 */
[----:B------:R-:W-:Y:S01]  /*3390*/  ISETP.GE.AND P6, PT, R74, RZ, PT ;  /* 0x000000ff4a00720c */ /* 0x000fe20003fc6270 */
[----:B------:R-:W-:-:S02]  /*33a0*/  IMAD.MOV.U32 R117, RZ, RZ, R64 ;  /* 0x000000ffff757224 */ /* 0x000fc400078e0040 */
[----:B------:R-:W-:Y:S02]  /*33b0*/  IMAD.MOV.U32 R119, RZ, RZ, R66 ;  /* 0x000000ffff777224 */ /* 0x000fe400078e0042 */
[----:B------:R-:W-:Y:S02]  /*33c0*/  @!P0 IMAD.IADD R6, R6, 0x1, -R5 ;  /* 0x0000000106068824 */ /* 0x000fe400078e0a05 */
[----:B------:R-:W-:Y:S01]  /*33d0*/  @!P5 IMAD.MOV R117, RZ, RZ, -R117 ;  /* 0x000000ffff75d224 */ /* 0x000fe200078e0a75 */
[----:B------:R-:W-:Y:S01]  /*33e0*/  ISETP.GE.AND P5, PT, R63, RZ, PT ;  /* 0x000000ff3f00720c */ /* 0x000fe20003fa6270 */
[----:B------:R-:W-:Y:S01]  /*33f0*/  @!P4 IMAD.MOV R119, RZ, RZ, -R119 ;  /* 0x000000ffff77c224 */ /* 0x000fe200078e0a77 */
[C---:B------:R-:W-:Y:S01]  /*3400*/  ISETP.GT.U32.AND P4, PT, R5.reuse, R6, PT ;  /* 0x000000060500720c */ /* 0x040fe20003f84070 */
[----:B------:R-:W-:Y:S01]  /*3410*/  @!P1 IMAD.IADD R52, R52, 0x1, -R5 ;  /* 0x0000000134349824 */ /* 0x000fe200078e0a05 */
[----:B------:R-:W-:Y:S01]  /*3420*/  ISETP.GT.U32.AND P1, PT, R5, R70, PT ;  /* 0x000000460500720c */ /* 0x000fe20003f24070 */
[----:B------:R-:W-:-:S02]  /*3430*/  IMAD.MOV.U32 R109, RZ, RZ, R58 ;  /* 0x000000ffff6d7224 */ /* 0x000fc400078e003a */
[----:B------:R-:W-:Y:S01]  /*3440*/  IMAD.MOV.U32 R111, RZ, RZ, R60 ;  /* 0x000000ffff6f7224 */ /* 0x000fe200078e003c */
[C---:B------:R-:W-:Y:S01]  /*3450*/  ISETP.GT.U32.AND P0, PT, R5.reuse, R52, PT ;  /* 0x000000340500720c */ /* 0x040fe20003f04070 */
[----:B------:R-:W-:Y:S02]  /*3460*/  IMAD.MOV.U32 R115, RZ, RZ, R62 ;  /* 0x000000ffff737224 */ /* 0x000fe400078e003e */
[----:B------:R-:W-:Y:S01]  /*3470*/  @!P3 IMAD.MOV R109, RZ, RZ, -R109 ;  /* 0x000000ffff6db224 */ /* 0x000fe200078e0a6d */
[C---:B------:R-:W-:Y:S01]  /*3480*/  ISETP.GT.U32.AND P3, PT, R5.reuse, R50, PT ;  /* 0x000000320500720c */ /* 0x040fe20003f64070 */
[----:B------:R-:W-:Y:S01]  /*3490*/  @!P2 IMAD.MOV R111, RZ, RZ, -R111 ;  /* 0x000000ffff6fa224 */ /* 0x000fe200078e0a6f */
[C---:B------:R-:W-:Y:S01]  /*34a0*/  ISETP.GT.U32.AND P2, PT, R5.reuse, R72, PT ;  /* 0x000000480500720c */ /* 0x040fe20003f44070 */
[----:B------:R-:W-:Y:S01]  /*34b0*/  @!P6 IMAD.MOV R115, RZ, RZ, -R115 ;  /* 0x000000ffff73e224 */ /* 0x000fe200078e0a73 */
[----:B------:R-:W-:Y:S01]  /*34c0*/  ISETP.GT.U32.AND P6, PT, R5, R56, PT ;  /* 0x000000380500720c */ /* 0x000fe20003fc4070 */
[----:B------:R-:W-:-:S02]  /*34d0*/  IMAD.MOV.U32 R121, RZ, RZ, R68 ;  /* 0x000000ffff797224 */ /* 0x000fc400078e0044 */
[----:B------:R-:W-:Y:S01]  /*34e0*/  @!P4 IMAD.IADD R6, R6, 0x1, -R5 ;  /* 0x000000010606c824 */ /* 0x000fe200078e0a05 */
[----:B------:R-:W-:Y:S01]  /*34f0*/  ISETP.NE.AND P4, PT, R49, RZ, PT ;  /* 0x000000ff3100720c */ /* 0x000fe20003f85270 */
[----:B------:R-:W-:Y:S01]  /*3500*/  @!P5 IMAD.MOV R121, RZ, RZ, -R121 ;  /* 0x000000ffff79d224 */ /* 0x000fe200078e0a79 */
[----:B------:R-:W-:Y:S01]  /*3510*/  ISETP.GE.AND P5, PT, R2, RZ, PT ;  /* 0x000000ff0200720c */ /* 0x000fe20003fa6270 */
[--C-:B------:R-:W-:Y:S01]  /*3520*/  @!P0 IMAD.IADD R52, R52, 0x1, -R5.reuse ;  /* 0x0000000134348824 */ /* 0x100fe200078e0a05 */
[----:B------:R-:W-:Y:S01]  /*3530*/  SEL R40, R48, R40, !P4 ;  /* 0x0000002830287207 */ /* 0x000fe20006000000 */
[--C-:B------:R-:W-:Y:S01]  /*3540*/  @!P1 IMAD.IADD R70, R70, 0x1, -R5.reuse ;  /* 0x0000000146469824 */ /* 0x100fe200078e0a05 */
[----:B------:R-:W-:Y:S01]  /*3550*/  ISETP.GE.AND P0, PT, R82, RZ, PT ;  /* 0x000000ff5200720c */ /* 0x000fe20003f06270 */
[--C-:B------:R-:W-:Y:S01]  /*3560*/  @!P2 IMAD.IADD R72, R72, 0x1, -R5.reuse ;  /* 0x000000014848a824 */ /* 0x100fe200078e0a05 */
[----:B------:R-:W-:Y:S01]  /*3570*/  ISETP.GE.AND P1, PT, R65, RZ, PT ;  /* 0x000000ff4100720c */ /* 0x000fe20003f26270 */
[--C-:B------:R-:W-:Y:S01]  /*3580*/  @!P3 IMAD.IADD R50, R50, 0x1, -R5.reuse ;  /* 0x000000013232b824 */ /* 0x100fe200078e0a05 */
[----:B------:R-:W-:Y:S01]  /*3590*/  ISETP.GE.AND P2, PT, R76, RZ, PT ;  /* 0x000000ff4c00720c */ /* 0x000fe20003f46270 */
[----:B------:R-:W-:Y:S01]  /*35a0*/  @!P6 IMAD.IADD R56, R56, 0x1, -R5 ;  /* 0x000000013838e824 */ /* 0x000fe200078e0a05 */
[----:B------:R-:W-:Y:S01]  /*35b0*/  ISETP.GE.AND P3, PT, R78, RZ, PT ;  /* 0x000000ff4e00720c */ /* 0x000fe20003f66270 */
[----:B------:R-:W-:Y:S01]  /*35c0*/  IMAD.MOV.U32 R129, RZ, RZ, R6 ;  /* 0x000000ffff817224 */ /* 0x000fe200078e0006 */
[----:B------:R-:W-:Y:S01]  /*35d0*/  ISETP.GE.AND P6, PT, R80, RZ, PT ;  /* 0x000000ff5000720c */ /* 0x000fe20003fc6270 */
[----:B------:R-:W-:Y:S01]  /*35e0*/  IMAD R104, R40, UR5, RZ ;  /* 0x0000000528687c24 */ /* 0x000fe2000f8e02ff */
[C---:B------:R-:W-:Y:S01]  /*35f0*/  SEL R45, R48.reuse, R45, !P4 ;  /* 0x0000002d302d7207 */ /* 0x040fe20006000000 */
[----:B------:R-:W-:Y:S01]  /*3600*/  IMAD.MOV.U32 R125, RZ, RZ, R56 ;  /* 0x000000ffff7d7224 */ /* 0x000fe200078e0038 */
[C---:B------:R-:W-:Y:S01]  /*3610*/  SEL R56, R48.reuse, R14, !P4 ;  /* 0x0000000e30387207 */ /* 0x040fe20006000000 */
[----:B------:R-:W-:Y:S01]  /*3620*/  @!P5 IMAD.MOV R129, RZ, RZ, -R129 ;  /* 0x000000ffff81d224 */ /* 0x000fe200078e0a81 */
[C---:B------:R-:W-:Y:S01]  /*3630*/  SEL R42, R48.reuse, R42, !P4 ;  /* 0x0000002a302a7207 */ /* 0x040fe20006000000 */
[----:B------:R-:W-:Y:S01]  /*3640*/  IMAD.MOV.U32 R127, RZ, RZ, R52 ;  /* 0x000000ffff7f7224 */ /* 0x000fe200078e0034 */
[C---:B------:R-:W-:Y:S01]  /*3650*/  SEL R14, R48.reuse, R111, !P4 ;  /* 0x0000006f300e7207 */ /* 0x040fe20006000000 */
[----:B------:R-:W-:Y:S01]  /*3660*/  IMAD R111, R45, UR5, RZ ;  /* 0x000000052d6f7c24 */ /* 0x000fe2000f8e02ff */
[----:B------:R-:W-:Y:S01]  /*3670*/  SEL R43, R48, R43, !P4 ;  /* 0x0000002b302b7207 */ /* 0x000fe20006000000 */
[----:B------:R-:W-:Y:S01]  /*3680*/  IMAD.MOV.U32 R123, RZ, RZ, R50 ;  /* 0x000000ffff7b7224 */ /* 0x000fe200078e0032 */
[----:B---3--:R-:W-:Y:S01]  /*3690*/  IADD3 R40, P5, PT, R104, UR10, RZ ;  /* 0x0000000a68287c10 */ /* 0x008fe2000ffbe0ff */
[----:B------:R-:W-:Y:S01]  /*36a0*/  @!P0 IMAD.MOV R127, RZ, RZ, -R127 ;  /* 0x000000ffff7f8224 */ /* 0x000fe200078e0a7f */
[----:B------:R-:W-:Y:S01]  /*36b0*/  SEL R49, R48, R7, !P4 ;  /* 0x0000000730317207 */ /* 0x000fe20006000000 */
[----:B------:R-:W-:Y:S01]  /*36c0*/  IMAD R108, R42, UR5, RZ ;  /* 0x000000052a6c7c24 */ /* 0x000fe2000f8e02ff */
[C---:B------:R-:W-:Y:S01]  /*36d0*/  SEL R41, R48.reuse, R41, !P4 ;  /* 0x0000002930297207 */ /* 0x040fe20006000000 */
[----:B------:R-:W-:Y:S01]  /*36e0*/  @!P1 IMAD.MOV R70, RZ, RZ, -R70 ;  /* 0x000000ffff469224 */ /* 0x000fe200078e0a46 */
[----:B------:R-:W-:Y:S01]  /*36f0*/  SEL R7, R48, R109, !P4 ;  /* 0x0000006d30077207 */ /* 0x000fe20006000000 */
[----:B------:R-:W-:Y:S01]  /*3700*/  @!P2 IMAD.MOV R72, RZ, RZ, -R72 ;  /* 0x000000ffff48a224 */ /* 0x000fe200078e0a48 */
[----:B------:R-:W-:Y:S01]  /*3710*/  R2UR UR17, R40 ;  /* 0x00000000281172ca */ /* 0x000fe200000e0000 */
[----:B------:R-:W-:Y:S01]  /*3720*/  @!P3 IMAD.MOV R123, RZ, RZ, -R123 ;  /* 0x000000ffff7bb224 */ /* 0x000fe200078e0a7b */
[C---:B------:R-:W-:Y:S01]  /*3730*/  SEL R50, R48.reuse, R8, !P4 ;  /* 0x0000000830327207 */ /* 0x040fe20006000000 */
[----:B------:R-:W-:Y:S01]  /*3740*/  @!P6 IMAD.MOV R125, RZ, RZ, -R125 ;  /* 0x000000ffff7de224 */ /* 0x000fe200078e0a7d */
[----:B------:R-:W-:Y:S01]  /*3750*/  SEL R33, R48, R33, !P4 ;  /* 0x0000002130217207 */ /* 0x000fe20006000000 */
[----:B------:R-:W-:Y:S01]  /*3760*/  IMAD R109, R43, UR5, RZ ;  /* 0x000000052b6d7c24 */ /* 0x000fe2000f8e02ff */
[----:B------:R-:W-:Y:S01]  /*3770*/  IADD3 R40, P0, PT, R111, UR10, RZ ;  /* 0x0000000a6f287c10 */ /* 0x000fe2000ff1e0ff */
[----:B----4-:R-:W-:Y:S01]  /*3780*/  IMAD R4, R4, UR6, RZ ;  /* 0x0000000604047c24 */ /* 0x010fe2000f8e02ff */
[C---:B------:R-:W-:Y:S01]  /*3790*/  SEL R51, R48.reuse, R9, !P4 ;  /* 0x0000000930337207 */ /* 0x040fe20006000000 */
[----:B------:R-:W-:Y:S01]  /*37a0*/  IMAD R49, R49, UR5, RZ ;  /* 0x0000000531317c24 */ /* 0x000fe2000f8e02ff */
[C---:B------:R-:W-:Y:S01]  /*37b0*/  SEL R60, R48.reuse, R18, !P4 ;  /* 0x00000012303c7207 */ /* 0x040fe20006000000 */
[----:B------:R-:W-:Y:S01]  /*37c0*/  IMAD R7, R7, UR5, RZ ;  /* 0x0000000507077c24 */ /* 0x000fe2000f8e02ff */
[C---:B------:R-:W-:Y:S01]  /*37d0*/  SEL R18, R48.reuse, R105, !P4 ;  /* 0x0000006930127207 */ /* 0x040fe20006000000 */
[----:B------:R-:W-:Y:S01]  /*37e0*/  IMAD R105, R41, UR5, RZ ;  /* 0x0000000529697c24 */ /* 0x000fe2000f8e02ff */
[C---:B------:R-:W-:Y:S01]  /*37f0*/  SEL R65, R48.reuse, R23, !P4 ;  /* 0x0000001730417207 */ /* 0x040fe20006000000 */
[----:B------:R-:W-:Y:S01]  /*3800*/  IMAD R51, R51, UR5, RZ ;  /* 0x0000000533337c24 */ /* 0x000fe2000f8e02ff */
[C---:B------:R-:W-:Y:S01]  /*3810*/  SEL R68, R48.reuse, R26, !P4 ;  /* 0x0000001a30447207 */ /* 0x040fe20006000000 */
[----:B------:R-:W0:Y:S01]  /*3820*/  LDCU UR6, c[0x0][0x3ac] ;  /* 0x00007580ff0677ac */ /* 0x000e220008000800 */
[C---:B------:R-:W-:Y:S01]  /*3830*/  SEL R52, R48.reuse, R10, !P4 ;  /* 0x0000000a30347207 */ /* 0x040fe20006000000 */
[----:B------:R-:W-:Y:S01]  /*3840*/  IMAD R65, R65, UR5, RZ ;  /* 0x0000000541417c24 */ /* 0x000fe2000f8e02ff */
[----:B------:R-:W-:-:S02]  /*3850*/  SEL R53, R48, R11, !P4 ;  /* 0x0000000b30357207 */ /* 0x000fc40006000000 */
[C---:B------:R-:W-:Y:S02]  /*3860*/  SEL R54, R48.reuse, R12, !P4 ;  /* 0x0000000c30367207 */ /* 0x040fe40006000000 */
[C---:B------:R-:W-:Y:S01]  /*3870*/  SEL R55, R48.reuse, R13, !P4 ;  /* 0x0000000d30377207 */ /* 0x040fe20006000000 */
[----:B------:R-:W-:Y:S01]  /*3880*/  IMAD R53, R53, UR5, RZ ;  /* 0x0000000535357c24 */ /* 0x000fe2000f8e02ff */
[C---:B------:R-:W-:Y:S02]  /*3890*/  SEL R57, R48.reuse, R15, !P4 ;  /* 0x0000000f30397207 */ /* 0x040fe40006000000 */
[C---:B------:R-:W-:Y:S01]  /*38a0*/  SEL R58, R48.reuse, R16, !P4 ;  /* 0x00000010303a7207 */ /* 0x040fe20006000000 */
[----:B------:R-:W-:Y:S01]  /*38b0*/  IMAD R55, R55, UR5, RZ ;  /* 0x0000000537377c24 */ /* 0x000fe2000f8e02ff */
[C---:B------:R-:W-:Y:S01]  /*38c0*/  SEL R59, R48.reuse, R17, !P4 ;  /* 0x00000011303b7207 */ /* 0x040fe20006000000 */
[----:B------:R-:W-:Y:S01]  /*38d0*/  IMAD R57, R57, UR5, RZ ;  /* 0x0000000539397c24 */ /* 0x000fe2000f8e02ff */
[----:B------:R-:W-:Y:S01]  /*38e0*/  SEL R61, R48, R19, !P4 ;  /* 0x00000013303d7207 */ /* 0x000fe20006000000 */
[----:B------:R-:W-:Y:S01]  /*38f0*/  IMAD R45, R58, UR5, RZ ;  /* 0x000000053a2d7c24 */ /* 0x000fe2000f8e02ff */
[C---:B------:R-:W-:Y:S01]  /*3900*/  SEL R62, R48.reuse, R20, !P4 ;  /* 0x00000014303e7207 */ /* 0x040fe20006000000 */
[----:B------:R-:W-:Y:S01]  /*3910*/  IMAD R59, R59, UR5, RZ ;  /* 0x000000053b3b7c24 */ /* 0x000fe2000f8e02ff */
[C---:B------:R-:W-:Y:S01]  /*3920*/  SEL R63, R48.reuse, R21, !P4 ;  /* 0x00000015303f7207 */ /* 0x040fe20006000000 */
[----:B------:R-:W-:Y:S01]  /*3930*/  IMAD R61, R61, UR5, RZ ;  /* 0x000000053d3d7c24 */ /* 0x000fe2000f8e02ff */
[----:B------:R-:W-:-:S02]  /*3940*/  SEL R64, R48, R22, !P4 ;  /* 0x0000001630407207 */ /* 0x000fc40006000000 */
[C---:B------:R-:W-:Y:S01]  /*3950*/  SEL R66, R48.reuse, R24, !P4 ;  /* 0x0000001830427207 */ /* 0x040fe20006000000 */
[----:B------:R-:W-:Y:S01]  /*3960*/  IMAD R63, R63, UR5, RZ ;  /* 0x000000053f3f7c24 */ /* 0x000fe2000f8e02ff */
[C---:B------:R-:W-:Y:S02]  /*3970*/  SEL R67, R48.reuse, R25, !P4 ;  /* 0x0000001930437207 */ /* 0x040fe40006000000 */
[C---:B------:R-:W-:Y:S02]  /*3980*/  SEL R38, R48.reuse, R38, !P4 ;  /* 0x0000002630267207 */ /* 0x040fe40006000000 */
[C---:B------:R-:W-:Y:S01]  /*3990*/  SEL R26, R48.reuse, R79, !P4 ;  /* 0x0000004f301a7207 */ /* 0x040fe20006000000 */
[----:B------:R-:W-:Y:S01]  /*39a0*/  IMAD R79, R33, UR5, RZ ;  /* 0x00000005214f7c24 */ /* 0x000fe2000f8e02ff */
[----:B------:R-:W-:Y:S01]  /*39b0*/  SEL R23, R48, R89, !P4 ;  /* 0x0000005930177207 */ /* 0x000fe20006000000 */
[----:B------:R-:W-:Y:S01]  /*39c0*/  IMAD R67, R67, UR5, RZ ;  /* 0x0000000543437c24 */ /* 0x000fe2000f8e02ff */
[----:B------:R-:W-:-:S02]  /*39d0*/  IADD3 R42, P2, PT, R108, UR10, RZ ;  /* 0x0000000a6c2a7c10 */ /* 0x000fc4000ff5e0ff */
[----:B------:R-:W-:Y:S01]  /*39e0*/  R2UR UR7, R40 ;  /* 0x00000000280772ca */ /* 0x000fe200000e0000 */
[----:B------:R-:W-:Y:S01]  /*39f0*/  IMAD R40, R50, UR5, RZ ;  /* 0x0000000532287c24 */ /* 0x000fe2000f8e02ff */
[C---:B------:R-:W-:Y:S02]  /*3a00*/  SEL R27, R48.reuse, R27, !P4 ;  /* 0x0000001b301b7207 */ /* 0x040fe40006000000 */
[C---:B------:R-:W-:Y:S02]  /*3a10*/  SEL R28, R48.reuse, R28, !P4 ;  /* 0x0000001c301c7207 */ /* 0x040fe40006000000 */
[C---:B------:R-:W-:Y:S01]  /*3a20*/  SEL R29, R48.reuse, R29, !P4 ;  /* 0x0000001d301d7207 */ /* 0x040fe20006000000 */
[----:B------:R-:W-:Y:S01]  /*3a30*/  IMAD R27, R27, UR5, RZ ;  /* 0x000000051b1b7c24 */ /* 0x000fe2000f8e02ff */
[----:B------:R-:W-:Y:S01]  /*3a40*/  SEL R30, R48, R30, !P4 ;  /* 0x0000001e301e7207 */ /* 0x000fe20006000000 */
[----:B------:R-:W-:Y:S01]  /*3a50*/  IMAD R28, R28, UR5, RZ ;  /* 0x000000051c1c7c24 */ /* 0x000fe2000f8e02ff */
[C---:B------:R-:W-:Y:S01]  /*3a60*/  SEL R31, R48.reuse, R31, !P4 ;  /* 0x0000001f301f7207 */ /* 0x040fe20006000000 */
[----:B------:R-:W-:Y:S01]  /*3a70*/  IMAD R29, R29, UR5, RZ ;  /* 0x000000051d1d7c24 */ /* 0x000fe2000f8e02ff */
[----:B------:R-:W-:Y:S01]  /*3a80*/  SEL R37, R48, R37, !P4 ;  /* 0x0000002530257207 */ /* 0x000fe20006000000 */
[----:B------:R-:W-:Y:S01]  /*3a90*/  IMAD R30, R30, UR5, RZ ;  /* 0x000000051e1e7c24 */ /* 0x000fe2000f8e02ff */
[C---:B------:R-:W-:Y:S01]  /*3aa0*/  SEL R39, R48.reuse, R39, !P4 ;  /* 0x0000002730277207 */ /* 0x040fe20006000000 */
[----:B------:R-:W-:Y:S01]  /*3ab0*/  IMAD R31, R31, UR5, RZ ;  /* 0x000000051f1f7c24 */ /* 0x000fe2000f8e02ff */
[----:B------:R-:W-:-:S02]  /*3ac0*/  SEL R44, R48, R44, !P4 ;  /* 0x0000002c302c7207 */ /* 0x000fc40006000000 */
[C---:B------:R-:W-:Y:S01]  /*3ad0*/  SEL R46, R48.reuse, R46, !P4 ;  /* 0x0000002e302e7207 */ /* 0x040fe20006000000 */
[----:B------:R-:W-:Y:S01]  /*3ae0*/  IMAD R39, R39, UR5, RZ ;  /* 0x0000000527277c24 */ /* 0x000fe2000f8e02ff */
[C---:B------:R-:W-:Y:S02]  /*3af0*/  SEL R85, R48.reuse, R47, !P4 ;  /* 0x0000002f30557207 */ /* 0x040fe40006000000 */
[----:B------:R-:W-:Y:S01]  /*3b00*/  SEL R87, R48, R69, !P4 ;  /* 0x0000004530577207 */ /* 0x000fe20006000000 */
[----:B------:R-:W-:Y:S01]  /*3b10*/  IMAD R69, R60, UR5, RZ ;  /* 0x000000053c457c24 */ /* 0x000fe2000f8e02ff */
        /* <DEDUP_REMOVED lines=20> */
[----:B------:R-:W-:Y:S01]  /*3c60*/  SEL R15, R48, R107, !P4 ;  /* 0x0000006b300f7207 */ /* 0x000fe20006000000 */
[----:B------:R-:W-:Y:S01]  /*3c70*/  IMAD R96, R96, UR5, RZ ;  /* 0x0000000560607c24 */ /* 0x000fe2000f8e02ff */
[----:B------:R-:W-:Y:S01]  /*3c80*/  SEL R13, R48, R115, !P4 ;  /* 0x00000073300d7207 */ /* 0x000fe20006000000 */
[----:B------:R-:W-:Y:S01]  /*3c90*/  IMAD R115, R44, UR5, RZ ;  /* 0x000000052c737c24 */ /* 0x000fe2000f8e02ff */
[C---:B------:R-:W-:Y:S01]  /*3ca0*/  SEL R6, R48.reuse, R117, !P4 ;  /* 0x0000007530067207 */ /* 0x040fe20006000000 */
[----:B------:R-:W-:Y:S01]  /*3cb0*/  IMAD R17, R17, UR5, RZ ;  /* 0x0000000511117c24 */ /* 0x000fe2000f8e02ff */
[----:B------:R-:W-:-:S02]  /*3cc0*/  SEL R12, R48, R119, !P4 ;  /* 0x00000077300c7207 */ /* 0x000fc40006000000 */
[----:B------:R-:W-:Y:S01]  /*3cd0*/  SEL R11, R48, R121, !P4 ;  /* 0x00000079300b7207 */ /* 0x000fe20006000000 */
[----:B------:R-:W-:Y:S01]  /*3ce0*/  IMAD R6, R6, UR5, RZ ;  /* 0x0000000506067c24 */ /* 0x000fe2000f8e02ff */
[C---:B------:R-:W-:Y:S02]  /*3cf0*/  SEL R5, R48.reuse, R70, !P4 ;  /* 0x0000004630057207 */ /* 0x040fe40006000000 */
[C---:B------:R-:W-:Y:S02]  /*3d00*/  SEL R10, R48.reuse, R72, !P4 ;  /* 0x00000048300a7207 */ /* 0x040fe40006000000 */
[C---:B------:R-:W-:Y:S01]  /*3d10*/  SEL R9, R48.reuse, R123, !P4 ;  /* 0x0000007b30097207 */ /* 0x040fe20006000000 */
[----:B------:R-:W-:Y:S01]  /*3d20*/  IMAD R5, R5, UR5, RZ ;  /* 0x0000000505057c24 */ /* 0x000fe2000f8e02ff */
[C---:B------:R-:W-:Y:S02]  /*3d30*/  SEL R8, R48.reuse, R125, !P4 ;  /* 0x0000007d30087207 */ /* 0x040fe40006000000 */
[----:B------:R-:W-:-:S02]  /*3d40*/  SEL R16, R48, R127, !P4 ;  /* 0x0000007f30107207 */ /* 0x000fc40006000000 */
[----:B------:R-:W-:Y:S02]  /*3d50*/  SEL R19, R48, R129, !P4 ;  /* 0x0000008130137207 */ /* 0x000fe40006000000 */
[----:B------:R-:W-:Y:S01]  /*3d60*/  IADD3 R41, P1, PT, R109, UR10, RZ ;  /* 0x0000000a6d297c10 */ /* 0x000fe2000ff3e0ff */
[----:B------:R-:W-:Y:S01]  /*3d70*/  IMAD R16, R16, UR5, RZ ;  /* 0x0000000510107c24 */ /* 0x000fe2000f8e02ff */
[----:B------:R-:W-:Y:S01]  /*3d80*/  IADD3 R89, P6, PT, R4, UR8, RZ ;  /* 0x0000000804597c10 */ /* 0x000fe2000ffde0ff */
[----:B------:R-:W-:Y:S01]  /*3d90*/  IMAD R19, R19, UR5, RZ ;  /* 0x0000000513137c24 */ /* 0x000fe2000f8e02ff */
[----:B------:R-:W-:Y:S02]  /*3da0*/  SHF.R.S32.HI R50, RZ, 0x1f, R49 ;  /* 0x0000001fff327819 */ /* 0x000fe40000011431 */
[----:B------:R-:W-:Y:S02]  /*3db0*/  IADD3 R33, P4, PT, R49, UR10, RZ ;  /* 0x0000000a31217c10 */ /* 0x000fe4000ff9e0ff */
[----:B------:R-:W-:-:S02]  /*3dc0*/  IADD3 R43, P3, PT, R105, UR10, RZ ;  /* 0x0000000a692b7c10 */ /* 0x000fc4000ff7e0ff */
[----:B------:R-:W-:Y:S01]  /*3dd0*/  R2UR UR15, R42 ;  /* 0x000000002a0f72ca */ /* 0x000fe200000e0000 */
[----:B------:R-:W-:Y:S01]  /*3de0*/  IMAD R42, R52, UR5, RZ ;  /* 0x00000005342a7c24 */ /* 0x000fe2000f8e02ff */
[----:B------:R-:W-:Y:S01]  /*3df0*/  R2UR UR14, R41 ;  /* 0x00000000290e72ca */ /* 0x000fe200000e0000 */
[----:B------:R-:W-:Y:S01]  /*3e00*/  IMAD R41, R54, UR5, RZ ;  /* 0x0000000536297c24 */ /* 0x000fe2000f8e02ff */
[----:B------:R-:W-:Y:S02]  /*3e10*/  LEA.HI.X.SX32 R100, R4, UR9, 0x1, P6 ;  /* 0x0000000904647c11 */ /* 0x000fe4000b0f0eff */
[----:B------:R-:W-:Y:S02]  /*3e20*/  SHF.R.S32.HI R52, RZ, 0x1f, R40 ;  /* 0x0000001fff347819 */ /* 0x000fe40000011428 */
[----:B------:R-:W-:Y:S02]  /*3e30*/  IADD3 R38, P6, PT, R40, UR10, RZ ;  /* 0x0000000a28267c10 */ /* 0x000fe4000ffde0ff */
[----:B------:R-:W-:-:S02]  /*3e40*/  IADD3.X R50, PT, PT, R50, UR11, RZ, P4, !PT ;  /* 0x0000000b32327c10 */ /* 0x000fc4000a7fe4ff */
[----:B------:R-:W-:Y:S02]  /*3e50*/  SHF.R.S32.HI R54, RZ, 0x1f, R51 ;  /* 0x0000001fff367819 */ /* 0x000fe40000011433 */
[----:B------:R-:W-:Y:S02]  /*3e60*/  IADD3 R40, P4, PT, R51, UR10, RZ ;  /* 0x0000000a33287c10 */ /* 0x000fe4000ff9e0ff */
[----:B------:R-:W-:Y:S01]  /*3e70*/  R2UR UR16, R43 ;  /* 0x000000002b1072ca */ /* 0x000fe200000e0000 */
[----:B------:R-:W-:Y:S01]  /*3e80*/  IMAD R43, R56, UR5, RZ ;  /* 0x00000005382b7c24 */ /* 0x000fe2000f8e02ff */
[----:B------:R-:W-:Y:S02]  /*3e90*/  SHF.R.S32.HI R56, RZ, 0x1f, R42 ;  /* 0x0000001fff387819 */ /* 0x000fe4000001142a */
[----:B------:R-:W-:Y:S02]  /*3ea0*/  IADD3.X R52, PT, PT, R52, UR11, RZ, P6, !PT ;  /* 0x0000000b34347c10 */ /* 0x000fe4000b7fe4ff */
[----:B------:R-:W-:-:S02]  /*3eb0*/  IADD3 R42, P6, PT, R42, UR10, RZ ;  /* 0x0000000a2a2a7c10 */ /* 0x000fc4000ffde0ff */
[----:B------:R-:W-:Y:S02]  /*3ec0*/  IADD3.X R54, PT, PT, R54, UR11, RZ, P4, !PT ;  /* 0x0000000b36367c10 */ /* 0x000fe4000a7fe4ff */
[----:B------:R-:W-:Y:S02]  /*3ed0*/  SHF.R.S32.HI R58, RZ, 0x1f, R53 ;  /* 0x0000001fff3a7819 */ /* 0x000fe40000011435 */
[----:B------:R-:W-:Y:S02]  /*3ee0*/  IADD3 R44, P4, PT, R53, UR10, RZ ;  /* 0x0000000a352c7c10 */ /* 0x000fe4000ff9e0ff */
[----:B------:R-:W-:Y:S02]  /*3ef0*/  IADD3.X R56, PT, PT, R56, UR11, RZ, P6, !PT ;  /* 0x0000000b38387c10 */ /* 0x000fe4000b7fe4ff */
[----:B------:R-:W-:Y:S02]  /*3f00*/  SHF.R.S32.HI R60, RZ, 0x1f, R41 ;  /* 0x0000001fff3c7819 */ /* 0x000fe40000011429 */
        /* <DEDUP_REMOVED lines=65> */
[----:B------:R-:W-:Y:S02]  /*4320*/  IADD3.X R91, PT, PT, R91, UR11, RZ, P4, !PT ;  /* 0x0000000b5b5b7c10 */ /* 0x000fe4000a7fe4ff */
[----:B------:R-:W-:-:S02]  /*4330*/  SHF.R.S32.HI R93, RZ, 0x1f, R83 ;  /* 0x0000001fff5d7819 */ /* 0x000fc40000011453 */
[----:B------:R-:W-:Y:S02]  /*4340*/  IADD3 R81, P6, PT, R83, UR10, RZ ;  /* 0x0000000a53517c10 */ /* 0x000fe4000ffde0ff */
[----:B------:R-:W-:Y:S02]  /*4350*/  IADD3 R4, P4, PT, R115, UR10, RZ ;  /* 0x0000000a73047c10 */ /* 0x000fe4000ff9e0ff */
[----:B------:R-:W-:Y:S02]  /*4360*/  SHF.R.S32.HI R107, RZ, 0x1f, R104 ;  /* 0x0000001fff6b7819 */ /* 0x000fe40000011468 */
[----:B------:R-:W-:Y:S02]  /*4370*/  IADD3.X R93, PT, PT, R93, UR11, RZ, P6, !PT ;  /* 0x0000000b5d5d7c10 */ /* 0x000fe4000b7fe4ff */
[----:B------:R-:W-:Y:S02]  /*4380*/  R2UR UR44, R4 ;  /* 0x00000000042c72ca */ /* 0x000fe400000e0000 */
[----:B------:R-:W-:-:S02]  /*4390*/  IADD3.X R107, PT, PT, R107, UR11, RZ, P5, !PT ;  /* 0x0000000b6b6b7c10 */ /* 0x000fc4000affe4ff */
[----:B------:R-:W-:Y:S02]  /*43a0*/  SHF.R.S32.HI R94, RZ, 0x1f, R39 ;  /* 0x0000001fff5e7819 */ /* 0x000fe40000011427 */
[----:B------:R-:W-:Y:S02]  /*43b0*/  IADD3 R83, P6, PT, R39, UR10, RZ ;  /* 0x0000000a27537c10 */ /* 0x000fe4000ffde0ff */
[----:B------:R-:W-:Y:S02]  /*43c0*/  IADD3 R4, P5, PT, R85, UR10, RZ ;  /* 0x0000000a55047c10 */ /* 0x000fe4000ffbe0ff */
[----:B------:R-:W-:Y:S02]  /*43d0*/  SHF.R.S32.HI R106, RZ, 0x1f, R105 ;  /* 0x0000001fff6a7819 */ /* 0x000fe40000011469 */
[----:B------:R-:W-:Y:S02]  /*43e0*/  SHF.R.S32.HI R111, RZ, 0x1f, R111 ;  /* 0x0000001fff6f7819 */ /* 0x000fe4000001146f */
[----:B------:R-:W-:-:S02]  /*43f0*/  IADD3.X R94, PT, PT, R94, UR11, RZ, P6, !PT ;  /* 0x0000000b5e5e7c10 */ /* 0x000fc4000b7fe4ff */
[----:B------:R-:W-:Y:S02]  /*4400*/  R2UR UR42, R4 ;  /* 0x00000000042a72ca */ /* 0x000fe400000e0000 */
[----:B------:R-:W-:Y:S02]  /*4410*/  IADD3.X R106, PT, PT, R106, UR11, RZ, P3, !PT ;  /* 0x0000000b6a6a7c10 */ /* 0x000fe40009ffe4ff */
[----:B------:R-:W-:Y:S01]  /*4420*/  SHF.R.S32.HI R105, RZ, 0x1f, R108 ;  /* 0x0000001fff697819 */ /* 0x000fe2000001146c */
[----:B------:R-:W-:Y:S01]  /*4430*/  IMAD R108, R102, UR5, RZ ;  /* 0x00000005666c7c24 */ /* 0x000fe2000f8e02ff */
[----:B------:R-:W-:Y:S02]  /*4440*/  IADD3 R27, P6, PT, R116, UR10, RZ ;  /* 0x0000000a741b7c10 */ /* 0x000fe4000ffde0ff */
[----:B------:R-:W-:Y:S02]  /*4450*/  IADD3 R4, P3, PT, R87, UR10, RZ ;  /* 0x0000000a57047c10 */ /* 0x000fe4000ff7e0ff */
[----:B------:R-:W-:Y:S01]  /*4460*/  SHF.R.S32.HI R104, RZ, 0x1f, R109 ;  /* 0x0000001fff687819 */ /* 0x000fe2000001146d */
[----:B------:R-:W-:Y:S01]  /*4470*/  IMAD R109, R26, UR5, RZ ;  /* 0x000000051a6d7c24 */ /* 0x000fe2000f8e02ff */
[----:B------:R-:W-:Y:S01]  /*4480*/  IADD3.X R102, PT, PT, R111, UR11, RZ, P0, !PT ;  /* 0x0000000b6f667c10 */ /* 0x000fe200087fe4ff */
[----:B------:R-:W-:Y:S01]  /*4490*/  IMAD R111, R25, UR5, RZ ;  /* 0x00000005196f7c24 */ /* 0x000fe2000f8e02ff */
[----:B------:R-:W-:Y:S01]  /*44a0*/  SHF.R.S32.HI R31, RZ, 0x1f, R85 ;  /* 0x0000001fff1f7819 */ /* 0x000fe20000011455 */
[----:B------:R-:W-:Y:S01]  /*44b0*/  IMAD R85, R24, UR5, RZ ;  /* 0x0000000518557c24 */ /* 0x000fe2000f8e02ff */
[----:B------:R-:W-:-:S02]  /*44c0*/  R2UR UR43, R27 ;  /* 0x000000001b2b72ca */ /* 0x000fc400000e0000 */
[----:B------:R-:W-:Y:S01]  /*44d0*/  R2UR UR41, R4 ;  /* 0x00000000042972ca */ /* 0x000fe200000e0000 */
[----:B------:R-:W-:Y:S01]  /*44e0*/  IMAD R4, R101, UR5, RZ ;  /* 0x0000000565047c24 */ /* 0x000fe2000f8e02ff */
[----:B------:R-:W-:Y:S02]  /*44f0*/  IADD3.X R104, PT, PT, R104, UR11, RZ, P1, !PT ;  /* 0x0000000b68687c10 */ /* 0x000fe40008ffe4ff */
[----:B------:R-:W-:Y:S02]  /*4500*/  IADD3 R27, P1, PT, R99, UR10, RZ ;  /* 0x0000000a631b7c10 */ /* 0x000fe4000ff3e0ff */
[----:B------:R-:W-:Y:S02]  /*4510*/  SHF.R.S32.HI R39, RZ, 0x1f, R116 ;  /* 0x0000001fff277819 */ /* 0x000fe40000011474 */
[----:B------:R-:W-:Y:S02]  /*4520*/  IADD3.X R31, PT, PT, R31, UR11, RZ, P5, !PT ;  /* 0x0000000b1f1f7c10 */ /* 0x000fe4000affe4ff */
[----:B------:R-:W-:-:S02]  /*4530*/  IADD3 R24, P5, PT, R111, UR10, RZ ;  /* 0x0000000a6f187c10 */ /* 0x000fc4000ffbe0ff */
[----:B------:R-:W-:Y:S01]  /*4540*/  SHF.R.S32.HI R30, RZ, 0x1f, R87 ;  /* 0x0000001fff1e7819 */ /* 0x000fe20000011457 */
[----:B------:R-:W-:Y:S01]  /*4550*/  IMAD R87, R23, UR5, RZ ;  /* 0x0000000517577c24 */ /* 0x000fe2000f8e02ff */
[----:B------:R-:W-:Y:S02]  /*4560*/  R2UR UR39, R27 ;  /* 0x000000001b2772ca */ /* 0x000fe400000e0000 */
[----:B------:R-:W-:Y:S02]  /*4570*/  IADD3.X R39, PT, PT, R39, UR11, RZ, P6, !PT ;  /* 0x0000000b27277c10 */ /* 0x000fe4000b7fe4ff */
[----:B------:R-:W-:Y:S02]  /*4580*/  IADD3 R27, P0, PT, R4, UR10, RZ ;  /* 0x0000000a041b7c10 */ /* 0x000fe4000ff1e0ff */
[----:B------:R-:W-:Y:S02]  /*4590*/  SHF.R.S32.HI R101, RZ, 0x1f, R115 ;  /* 0x0000001fff657819 */ /* 0x000fe40000011473 */
[----:B------:R-:W-:-:S02]  /*45a0*/  IADD3 R26, P6, PT, R109, UR10, RZ ;  /* 0x0000000a6d1a7c10 */ /* 0x000fc4000ffde0ff */
[----:B------:R-:W-:Y:S02]  /*45b0*/  IADD3.X R105, PT, PT, R105, UR11, RZ, P2, !PT ;  /* 0x0000000b69697c10 */ /* 0x000fe400097fe4ff */
[----:B------:R-:W-:Y:S02]  /*45c0*/  R2UR UR35, R24 ;  /* 0x00000000182372ca */ /* 0x000fe400000e0000 */
[----:B------:R-:W-:Y:S02]  /*45d0*/  IADD3.X R30, PT, PT, R30, UR11, RZ, P3, !PT ;  /* 0x0000000b1e1e7c10 */ /* 0x000fe40009ffe4ff */
[----:B------:R-:W-:Y:S02]  /*45e0*/  IADD3 R28, P2, PT, R96, UR10, RZ ;  /* 0x0000000a601c7c10 */ /* 0x000fe4000ff5e0ff */
[----:B------:R-:W-:Y:S02]  /*45f0*/  IADD3 R24, P3, PT, R85, UR10, RZ ;  /* 0x0000000a55187c10 */ /* 0x000fe4000ff7e0ff */
[----:B------:R-:W-:Y:S01]  /*4600*/  SHF.R.S32.HI R25, RZ, 0x1f, R109 ;  /* 0x0000001fff197819 */ /* 0x000fe2000001146d */
[----:B------:R-:W-:Y:S01]  /*4610*/  IMAD R109, R15, UR5, RZ ;  /* 0x000000050f6d7c24 */ /* 0x000fe2000f8e02ff */
[----:B------:R-:W-:-:S02]  /*4620*/  R2UR UR38, R27 ;  /* 0x000000001b2672ca */ /* 0x000fc400000e0000 */
[----:B------:R-:W-:Y:S02]  /*4630*/  IADD3.X R101, PT, PT, R101, UR11, RZ, P4, !PT ;  /* 0x0000000b65657c10 */ /* 0x000fe4000a7fe4ff */
[----:B------:R-:W-:Y:S02]  /*4640*/  R2UR UR36, R26 ;  /* 0x000000001a2472ca */ /* 0x000fe400000e0000 */
[----:B------:R-:W-:Y:S02]  /*4650*/  IADD3 R27, P4, PT, R108, UR10, RZ ;  /* 0x0000000a6c1b7c10 */ /* 0x000fe4000ff9e0ff */
[----:B------:R-:W-:Y:S01]  /*4660*/  SHF.R.S32.HI R26, RZ, 0x1f, R108 ;  /* 0x0000001fff1a7819 */ /* 0x000fe2000001146c */
[----:B------:R-:W-:Y:S01]  /*4670*/  IMAD R108, R18, UR5, RZ ;  /* 0x00000005126c7c24 */ /* 0x000fe2000f8e02ff */
[----:B------:R-:W-:Y:S02]  /*4680*/  R2UR UR40, R28 ;  /* 0x000000001c2872ca */ /* 0x000fe400000e0000 */
[----:B------:R-:W-:Y:S01]  /*4690*/  SHF.R.S32.HI R29, RZ, 0x1f, R96 ;  /* 0x0000001fff1d7819 */ /* 0x000fe20000011460 */
[----:B------:R-:W-:Y:S01]  /*46a0*/  IMAD R96, R22, UR5, RZ ;  /* 0x0000000516607c24 */ /* 0x000fe2000f8e02ff */
[----:B------:R-:W-:-:S02]  /*46b0*/  R2UR UR34, R24 ;  /* 0x00000000182272ca */ /* 0x000fc400000e0000 */
[----:B------:R-:W-:Y:S02]  /*46c0*/  IADD3.X R25, PT, PT, R25, UR11, RZ, P6, !PT ;  /* 0x0000000b19197c10 */ /* 0x000fe4000b7fe4ff */
[----:B------:R-:W-:Y:S01]  /*46d0*/  SHF.R.S32.HI R28, RZ, 0x1f, R99 ;  /* 0x0000001fff1c7819 */ /* 0x000fe20000011463 */
[----:B------:R-:W-:Y:S01]  /*46e0*/  IMAD R99, R21, UR5, RZ ;  /* 0x0000000515637c24 */ /* 0x000fe2000f8e02ff */
[----:B------:R-:W-:Y:S02]  /*46f0*/  IADD3 R18, P6, PT, R17, UR10, RZ ;  /* 0x0000000a11127c10 */ /* 0x000fe4000ffde0ff */
[----:B------:R-:W-:Y:S02]  /*4700*/  SHF.R.S32.HI R24, RZ, 0x1f, R111 ;  /* 0x0000001fff187819 */ /* 0x000fe4000001146f */
[----:B------:R-:W-:Y:S02]  /*4710*/  R2UR UR37, R27 ;  /* 0x000000001b2572ca */ /* 0x000fe400000e0000 */
[----:B------:R-:W-:-:S02]  /*4720*/  IADD3.X R29, PT, PT, R29, UR11, RZ, P2, !PT ;  /* 0x0000000b1d1d7c10 */ /* 0x000fc400097fe4ff */
[----:B------:R-:W-:Y:S02]  /*4730*/  IADD3.X R28, PT, PT, R28, UR11, RZ, P1, !PT ;  /* 0x0000000b1c1c7c10 */ /* 0x000fe40008ffe4ff */
[----:B------:R-:W-:Y:S01]  /*4740*/  SHF.R.S32.HI R27, RZ, 0x1f, R4 ;  /* 0x0000001fff1b7819 */ /* 0x000fe20000011404 */
[----:B------:R-:W-:Y:S01]  /*4750*/  IMAD R4, R20, UR5, RZ ;  /* 0x0000000514047c24 */ /* 0x000fe2000f8e02ff */
[----:B------:R-:W-:Y:S02]  /*4760*/  R2UR UR29, R18 ;  /* 0x00000000121d72ca */ /* 0x000fe400000e0000 */
[----:B------:R-:W-:Y:S02]  /*4770*/  IADD3.X R24, PT, PT, R24, UR11, RZ, P5, !PT ;  /* 0x0000000b18187c10 */ /* 0x000fe4000affe4ff */
[----:B------:R-:W-:Y:S02]  /*4780*/  IADD3 R23, P2, PT, R87, UR10, RZ ;  /* 0x0000000a57177c10 */ /* 0x000fe4000ff5e0ff */
[----:B------:R-:W-:-:S02]  /*4790*/  IADD3 R21, P1, PT, R96, UR10, RZ ;  /* 0x0000000a60157c10 */ /* 0x000fc4000ff3e0ff */
[----:B------:R-:W-:Y:S02]  /*47a0*/  IADD3 R18, P5, PT, R108, UR10, RZ ;  /* 0x0000000a6c127c10 */ /* 0x000fe4000ffbe0ff */
[----:B------:R-:W-:Y:S02]  /*47b0*/  R2UR UR33, R23 ;  /* 0x00000000172172ca */ /* 0x000fe400000e0000 */
[----:B------:R-:W-:Y:S02]  /*47c0*/  R2UR UR32, R21 ;  /* 0x00000000152072ca */ /* 0x000fe400000e0000 */
[----:B------:R-:W-:Y:S02]  /*47d0*/  IADD3.X R27, PT, PT, R27, UR11, RZ, P0, !PT ;  /* 0x0000000b1b1b7c10 */ /* 0x000fe400087fe4ff */
[----:B------:R-:W-:Y:S02]  /*47e0*/  IADD3.X R26, PT, PT, R26, UR11, RZ, P4, !PT ;  /* 0x0000000b1a1a7c10 */ /* 0x000fe4000a7fe4ff */
[----:B------:R-:W-:-:S02]  /*47f0*/  R2UR UR28, R18 ;  /* 0x00000000121c72ca */ /* 0x000fc400000e0000 */
[----:B------:R-:W-:Y:S02]  /*4800*/  IADD3 R21, P0, PT, R99, UR10, RZ ;  /* 0x0000000a63157c10 */ /* 0x000fe4000ff1e0ff */
[----:B------:R-:W-:Y:S02]  /*4810*/  IADD3 R20, P4, PT, R4, UR10, RZ ;  /* 0x0000000a04147c10 */ /* 0x000fe4000ff9e0ff */
[----:B------:R-:W-:Y:S01]  /*4820*/  SHF.R.S32.HI R23, RZ, 0x1f, R85 ;  /* 0x0000001fff177819 */ /* 0x000fe20000011455 */
[----:B------:R-:W-:Y:S01]  /*4830*/  IMAD R85, R14, UR5, RZ ;  /* 0x000000050e557c24 */ /* 0x000fe2000f8e02ff */
[----:B------:R-:W-:Y:S01]  /*4840*/  SHF.R.S32.HI R22, RZ, 0x1f, R87 ;  /* 0x0000001fff167819 */ /* 0x000fe20000011457 */
[----:B------:R-:W-:Y:S01]  /*4850*/  IMAD R87, R13, UR5, RZ ;  /* 0x000000050d577c24 */ /* 0x000fe2000f8e02ff */
[----:B------:R-:W-:Y:S01]  /*4860*/  SHF.R.S32.HI R18, RZ, 0x1f, R4 ;  /* 0x0000001fff127819 */ /* 0x000fe20000011404 */
[----:B------:R-:W-:Y:S01]  /*4870*/  IMAD R4, R12, UR5, RZ ;  /* 0x000000050c047c24 */ /* 0x000fe2000f8e02ff */
[----:B------:R-:W-:-:S02]  /*4880*/  R2UR UR31, R21 ;  /* 0x00000000151f72ca */ /* 0x000fc400000e0000 */
[----:B------:R-:W-:Y:S02]  /*4890*/  R2UR UR30, R20 ;  /* 0x00000000141e72ca */ /* 0x000fe400000e0000 */
[----:B------:R-:W-:Y:S02]  /*48a0*/  IADD3.X R23, PT, PT, R23, UR11, RZ, P3, !PT ;  /* 0x0000000b17177c10 */ /* 0x000fe40009ffe4ff */
[----:B------:R-:W-:Y:S02]  /*48b0*/  IADD3.X R22, PT, PT, R22, UR11, RZ, P2, !PT ;  /* 0x0000000b16167c10 */ /* 0x000fe400097fe4ff */
[----:B------:R-:W-:Y:S02]  /*48c0*/  IADD3.X R18, PT, PT, R18, UR11, RZ, P4, !PT ;  /* 0x0000000b12127c10 */ /* 0x000fe4000a7fe4ff */
[----:B------:R-:W-:Y:S02]  /*48d0*/  IADD3 R15, P3, PT, R109, UR10, RZ ;  /* 0x0000000a6d0f7c10 */ /* 0x000fe4000ff7e0ff */
[----:B------:R-:W-:-:S02]  /*48e0*/  IADD3 R14, P2, PT, R7, UR10, RZ ;  /* 0x0000000a070e7c10 */ /* 0x000fc4000ff5e0ff */
[----:B------:R-:W-:Y:S01]  /*48f0*/  SHF.R.S32.HI R21, RZ, 0x1f, R96 ;  /* 0x0000001fff157819 */ /* 0x000fe20000011460 */
[----:B------:R-:W-:Y:S01]  /*4900*/  IMAD R96, R11, UR5, RZ ;  /* 0x000000050b607c24 */ /* 0x000fe2000f8e02ff */
[----:B------:R-:W-:Y:S01]  /*4910*/  SHF.R.S32.HI R20, RZ, 0x1f, R99 ;  /* 0x0000001fff147819 */ /* 0x000fe20000011463 */
[----:B------:R-:W-:Y:S01]  /*4920*/  IMAD R99, R10, UR5, RZ ;  /* 0x000000050a637c24 */ /* 0x000fe2000f8e02ff */
[----:B------:R-:W-:Y:S02]  /*4930*/  IADD3 R12, P4, PT, R6, UR10, RZ ;  /* 0x0000000a060c7c10 */ /* 0x000fe4000ff9e0ff */
[----:B------:R-:W-:Y:S02]  /*4940*/  SHF.R.S32.HI R17, RZ, 0x1f, R17 ;  /* 0x0000001fff117819 */ /* 0x000fe40000011411 */
[----:B------:R-:W-:Y:S02]  /*4950*/  R2UR UR27, R15 ;  /* 0x000000000f1b72ca */ /* 0x000fe400000e0000 */
[----:B------:R-:W-:-:S02]  /*4960*/  R2UR UR26, R14 ;  /* 0x000000000e1a72ca */ /* 0x000fc400000e0000 */
[----:B------:R-:W-:Y:S02]  /*4970*/  IADD3.X R21, PT, PT, R21, UR11, RZ, P1, !PT ;  /* 0x0000000b15157c10 */ /* 0x000fe40008ffe4ff */
[----:B------:R-:W-:Y:S02]  /*4980*/  IADD3.X R20, PT, PT, R20, UR11, RZ, P0, !PT ;  /* 0x0000000b14147c10 */ /* 0x000fe400087fe4ff */
[----:B------:R-:W-:Y:S02]  /*4990*/  R2UR UR23, R12 ;  /* 0x000000000c1772ca */ /* 0x000fe400000e0000 */
[----:B------:R-:W-:Y:S02]  /*49a0*/  IADD3.X R17, PT, PT, R17, UR11, RZ, P6, !PT ;  /* 0x0000000b11117c10 */ /* 0x000fe4000b7fe4ff */
[----:B------:R-:W-:Y:S02]  /*49b0*/  IADD3 R14, P1, PT, R85, UR10, RZ ;  /* 0x0000000a550e7c10 */ /* 0x000fe4000ff3e0ff */
[----:B------:R-:W-:-:S02]  /*49c0*/  IADD3 R13, P0, PT, R87, UR10, RZ ;  /* 0x0000000a570d7c10 */ /* 0x000fc4000ff1e0ff */
[----:B------:R-:W-:Y:S01]  /*49d0*/  SHF.R.S32.HI R15, RZ, 0x1f, R108 ;  /* 0x0000001fff0f7819 */ /* 0x000fe2000001146c */
[----:B------:R-:W-:Y:S01]  /*49e0*/  IMAD R108, R9, UR5, RZ ;  /* 0x00000005096c7c24 */ /* 0x000fe2000f8e02ff */
[----:B------:R-:W-:Y:S02]  /*49f0*/  IADD3 R12, P6, PT, R4, UR10, RZ ;  /* 0x0000000a040c7c10 */ /* 0x000fe4000ffde0ff */
[----:B------:R-:W-:Y:S02]  /*4a00*/  R2UR UR25, R14 ;  /* 0x000000000e1972ca */ /* 0x000fe400000e0000 */
[----:B------:R-:W-:Y:S02]  /*4a10*/  R2UR UR24, R13 ;  /* 0x000000000d1872ca */ /* 0x000fe400000e0000 */
[----:B------:R-:W-:Y:S02]  /*4a20*/  IADD3.X R15, PT, PT, R15, UR11, RZ, P5, !PT ;  /* 0x0000000b0f0f7c10 */ /* 0x000fe4000affe4ff */
[----:B------:R-:W-:-:S02]  /*4a30*/  R2UR UR22, R12 ;  /* 0x000000000c1672ca */ /* 0x000fc400000e0000 */
[----:B------:R-:W-:Y:S02]  /*4a40*/  IADD3 R11, P5, PT, R96, UR10, RZ ;  /* 0x0000000a600b7c10 */ /* 0x000fe4000ffbe0ff */
[----:B------:R-:W-:Y:S01]  /*4a50*/  SHF.R.S32.HI R14, RZ, 0x1f, R109 ;  /* 0x0000001fff0e7819 */ /* 0x000fe2000001146d */
[----:B------:R-:W-:Y:S01]  /*4a60*/  IMAD R109, R8, UR5, RZ ;  /* 0x00000005086d7c24 */ /* 0x000fe2000f8e02ff */
[----:B------:R-:W-:Y:S01]  /*4a70*/  SHF.R.S32.HI R13, RZ, 0x1f, R7 ;  /* 0x0000001fff0d7819 */ /* 0x000fe20000011407 */
[----:B------:R-:W-:Y:S01]  /*4a80*/  USHF.R.S32.HI UR5, URZ, 0x1f, UR4 ;  /* 0x0000001fff057899 */ /* 0x000fe20008011404 */
[----:B------:R-:W-:Y:S02]  /*4a90*/  SHF.R.S32.HI R12, RZ, 0x1f, R85 ;  /* 0x0000001fff0c7819 */ /* 0x000fe40000011455 */
[----:B------:R-:W-:Y:S01]  /*4aa0*/  R2UR UR49, R39 ;  /* 0x00000000273172ca */ /* 0x000fe200000e0000 */
[----:B------:R-:W-:Y:S01]  /*4ab0*/  ULEA.HI UR5, UR5, UR4, URZ, 0x7 ;  /* 0x0000000405057291 */ /* 0x000fe2000f8f38ff */
[----:B------:R-:W1:Y:S01]  /*4ac0*/  LDC R39, c[0x0][0x3a8] ;  /* 0x0000ea00ff277b82 */ /* 0x000e620000000800 */
[----:B------:R-:W-:Y:S01]  /*4ad0*/  R2UR UR21, R11 ;  /* 0x000000000b1572ca */ /* 0x000fe200000e0000 */
[----:B0-----:R-:W-:Y:S01]  /*4ae0*/  USHF.L.U32 UR4, UR6, 0x7, URZ ;  /* 0x0000000706047899 */ /* 0x001fe200080006ff */
[----:B------:R-:W-:Y:S01]  /*4af0*/  IADD3.X R14, PT, PT, R14, UR11, RZ, P3, !PT ;  /* 0x0000000b0e0e7c10 */ /* 0x000fe20009ffe4ff */
[----:B------:R-:W-:Y:S01]  /*4b00*/  USHF.R.S32.HI UR5, URZ, 0x7, UR5 ;  /* 0x00000007ff057899 */ /* 0x000fe20008011405 */
[----:B------:R-:W-:-:S02]  /*4b10*/  IADD3.X R13, PT, PT, R13, UR11, RZ, P2, !PT ;  /* 0x0000000b0d0d7c10 */ /* 0x000fc400097fe4ff */
[----:B------:R-:W-:Y:S02]  /*4b20*/  IADD3.X R12, PT, PT, R12, UR11, RZ, P1, !PT ;  /* 0x0000000b0c0c7c10 */ /* 0x000fe40008ffe4ff */
[----:B------:R-:W-:Y:S02]  /*4b30*/  IADD3 R10, P3, PT, R5, UR10, RZ ;  /* 0x0000000a050a7c10 */ /* 0x000fe4000ff7e0ff */
[----:B------:R-:W-:Y:S02]  /*4b40*/  IADD3 R9, P2, PT, R99, UR10, RZ ;  /* 0x0000000a63097c10 */ /* 0x000fe4000ff5e0ff */
[----:B------:R-:W-:Y:S02]  /*4b50*/  IADD3 R7, P1, PT, R108, UR10, RZ ;  /* 0x0000000a6c077c10 */ /* 0x000fe4000ff3e0ff */
[----:B------:R-:W-:Y:S02]  /*4b60*/  SHF.R.S32.HI R11, RZ, 0x1f, R87 ;  /* 0x0000001fff0b7819 */ /* 0x000fe40000011457 */
[----:B------:R-:W-:-:S02]  /*4b70*/  R2UR UR20, R10 ;  /* 0x000000000a1472ca */ /* 0x000fc400000e0000 */
[----:B------:R-:W-:Y:S02]  /*4b80*/  R2UR UR19, R9 ;  /* 0x00000000091372ca */ /* 0x000fe400000e0000 */
[----:B------:R-:W-:Y:S02]  /*4b90*/  R2UR UR9, R7 ;  /* 0x00000000070972ca */ /* 0x000fe400000e0000 */
[----:B------:R-:W-:Y:S01]  /*4ba0*/  IADD3.X R11, PT, PT, R11, UR11, RZ, P0, !PT ;  /* 0x0000000b0b0b7c10 */ /* 0x000fe200087fe4ff */
[-C--:B-1----:R-:W-:Y:S01]  /*4bb0*/  IMAD R103, R103, R39.reuse, RZ ;  /* 0x0000002767677224 */ /* 0x082fe200078e02ff */
[----:B------:R-:W-:Y:S01]  /*4bc0*/  IADD3 R7, P0, PT, R109, UR10, RZ ;  /* 0x0000000a6d077c10 */ /* 0x000fe2000ff1e0ff */
[-C--:B------:R-:W-:Y:S01]  /*4bd0*/  IMAD R112, R112, R39.reuse, RZ ;  /* 0x0000002770707224 */ /* 0x080fe200078e02ff */
[----:B------:R-:W-:Y:S01]  /*4be0*/  SHF.R.S32.HI R10, RZ, 0x1f, R6 ;  /* 0x0000001fff0a7819 */ /* 0x000fe20000011406 */
[-C--:B------:R-:W-:Y:S01]  /*4bf0*/  IMAD R113, R113, R39.reuse, RZ ;  /* 0x0000002771717224 */ /* 0x080fe200078e02ff */
[----:B------:R-:W-:Y:S01]  /*4c00*/  SHF.R.S32.HI R9, RZ, 0x1f, R4 ;  /* 0x0000001fff097819 */ /* 0x000fe20000011404 */
[-C--:B------:R-:W-:Y:S01]  /*4c10*/  IMAD R114, R114, R39.reuse, RZ ;  /* 0x0000002772727224 */ /* 0x080fe200078e02ff */
[----:B------:R-:W-:Y:S01]  /*4c20*/  R2UR UR8, R7 ;  /* 0x00000000070872ca */ /* 0x000fe200000e0000 */
[-C--:B------:R-:W-:Y:S01]  /*4c30*/  IMAD R36, R36, R39.reuse, RZ ;  /* 0x0000002724247224 */ /* 0x080fe200078e02ff */
[----:B------:R-:W-:Y:S01]  /*4c40*/  IADD3.X R10, PT, PT, R10, UR11, RZ, P4, !PT ;  /* 0x0000000b0a0a7c10 */ /* 0x000fe2000a7fe4ff */
[-C--:B------:R-:W-:Y:S01]  /*4c50*/  IMAD R35, R35, R39.reuse, RZ ;  /* 0x0000002723237224 */ /* 0x080fe200078e02ff */
[----:B------:R-:W-:Y:S01]  /*4c60*/  IADD3.X R9, PT, PT, R9, UR11, RZ, P6, !PT ;  /* 0x0000000b09097c10 */ /* 0x000fe2000b7fe4ff */
[----:B------:R-:W-:Y:S01]  /*4c70*/  IMAD R34, R34, R39, RZ ;  /* 0x0000002722227224 */ /* 0x000fe200078e02ff */
[----:B------:R-:W-:-:S02]  /*4c80*/  IADD3 R85, P4, PT, R16, UR10, RZ ;  /* 0x0000000a10557c10 */ /* 0x000fc4000ff9e0ff */
[----:B------:R-:W-:Y:S02]  /*4c90*/  IADD3 R87, P6, PT, R19, UR10, RZ ;  /* 0x0000000a13577c10 */ /* 0x000fe4000ffde0ff */
[----:B------:R-:W-:Y:S02]  /*4ca0*/  SHF.R.S32.HI R7, RZ, 0x1f, R5 ;  /* 0x0000001fff077819 */ /* 0x000fe40000011405 */
[----:B------:R-:W-:Y:S02]  /*4cb0*/  SHF.R.S32.HI R8, RZ, 0x1f, R96 ;  /* 0x0000001fff087819 */ /* 0x000fe40000011460 */
[----:B------:R-:W-:Y:S02]  /*4cc0*/  SHF.R.S32.HI R6, RZ, 0x1f, R99 ;  /* 0x0000001fff067819 */ /* 0x000fe40000011463 */
[----:B------:R-:W-:Y:S02]  /*4cd0*/  SHF.R.S32.HI R5, RZ, 0x1f, R108 ;  /* 0x0000001fff057819 */ /* 0x000fe4000001146c */
[----:B------:R-:W-:-:S02]  /*4ce0*/  SHF.R.S32.HI R4, RZ, 0x1f, R109 ;  /* 0x0000001fff047819 */ /* 0x000fc4000001146d */
[----:B------:R-:W-:Y:S02]  /*4cf0*/  SHF.R.S32.HI R16, RZ, 0x1f, R16 ;  /* 0x0000001fff107819 */ /* 0x000fe40000011410 */
[----:B------:R-:W-:Y:S02]  /*4d00*/  SHF.R.S32.HI R19, RZ, 0x1f, R19 ;  /* 0x0000001fff137819 */ /* 0x000fe40000011413 */
[----:B------:R-:W-:Y:S02]  /*4d10*/  R2UR UR50, R31 ;  /* 0x000000001f3272ca */ /* 0x000fe400000e0000 */
[----:B------:R-:W-:Y:S02]  /*4d20*/  R2UR UR51, R30 ;  /* 0x000000001e3372ca */ /* 0x000fe400000e0000 */
[----:B------:R-:W-:Y:S02]  /*4d30*/  R2UR UR52, R29 ;  /* 0x000000001d3472ca */ /* 0x000fe400000e0000 */
[----:B------:R-:W-:-:S02]  /*4d40*/  R2UR UR53, R28 ;  /* 0x000000001c3572ca */ /* 0x000fc400000e0000 */
[----:B------:R-:W-:Y:S02]  /*4d50*/  R2UR UR54, R27 ;  /* 0x000000001b3672ca */ /* 0x000fe400000e0000 */
[----:B------:R-:W-:Y:S02]  /*4d60*/  R2UR UR55, R26 ;  /* 0x000000001a3772ca */ /* 0x000fe400000e0000 */
        /* <DEDUP_REMOVED lines=12> */
[----:B------:R-:W-:Y:S02]  /*4e30*/  IADD3.X R8, PT, PT, R8, UR11, RZ, P5, !PT ;  /* 0x0000000b08087c10 */ /* 0x000fe4000affe4ff */
[----:B------:R-:W-:Y:S02]  /*4e40*/  IADD3.X R7, PT, PT, R7, UR11, RZ, P3, !PT ;  /* 0x0000000b07077c10 */ /* 0x000fe40009ffe4ff */
[----:B------:R-:W-:Y:S02]  /*4e50*/  IADD3.X R6, PT, PT, R6, UR11, RZ, P2, !PT ;  /* 0x0000000b06067c10 */ /* 0x000fe400097fe4ff */
[----:B------:R-:W-:-:S02]  /*4e60*/  IADD3.X R5, PT, PT, R5, UR11, RZ, P1, !PT ;  /* 0x0000000b05057c10 */ /* 0x000fc40008ffe4ff */
[----:B------:R-:W-:Y:S02]  /*4e70*/  IADD3.X R4, PT, PT, R4, UR11, RZ, P0, !PT ;  /* 0x0000000b04047c10 */ /* 0x000fe400087fe4ff */
[----:B------:R-:W-:Y:S02]  /*4e80*/  IADD3.X R96, PT, PT, R16, UR11, RZ, P4, !PT ;  /* 0x0000000b10607c10 */ /* 0x000fe4000a7fe4ff */
[----:B------:R-:W-:Y:S02]  /*4e90*/  IADD3.X R99, PT, PT, R19, UR11, RZ, P6, !PT ;  /* 0x0000000b13637c10 */ /* 0x000fe4000b7fe4ff */
[----:B------:R-:W-:Y:S02]  /*4ea0*/  R2UR UR10, R107 ;  /* 0x000000006b0a72ca */ /* 0x000fe400000e0000 */
[----:B------:R-:W-:Y:S02]  /*4eb0*/  R2UR UR11, R106 ;  /* 0x000000006a0b72ca */ /* 0x000fe400000e0000 */
[----:B------:R-:W-:-:S02]  /*4ec0*/  R2UR UR45, R105 ;  /* 0x00000000692d72ca */ /* 0x000fc400000e0000 */
[----:B------:R-:W-:Y:S02]  /*4ed0*/  R2UR UR46, R104 ;  /* 0x00000000682e72ca */ /* 0x000fe400000e0000 */
[----:B------:R-:W-:Y:S02]  /*4ee0*/  R2UR UR47, R102 ;  /* 0x00000000662f72ca */ /* 0x000fe400000e0000 */
[----:B------:R-:W-:Y:S01]  /*4ef0*/  R2UR UR48, R101 ;  /* 0x00000000653072ca */ /* 0x000fe200000e0000 */
[----:B------:R-:W-:Y:S01]  /*4f00*/  VIADD R101, R3, 0x78 ;  /* 0x0000007803657836 */ /* 0x000fe20000000000 */
[----:B------:R-:W-:Y:S01]  /*4f10*/  LOP3.LUT R104, R110, 0x70, RZ, 0xfc, !PT ;  /* 0x000000706e687812 */ /* 0x000fe200078efcff */
[----:B------:R-:W-:Y:S01]  /*4f20*/  IMAD.SHL.U32 R3, R32, 0x20, RZ ;  /* 0x0000002020037824 */ /* 0x000fe200078e00ff */
[C---:B------:R-:W-:Y:S01]  /*4f30*/  LOP3.LUT R105, R110.reuse, 0x68, RZ, 0xfc, !PT ;  /* 0x000000686e697812 */ /* 0x040fe200078efcff */
[-C--:B------:R-:W-:Y:S01]  /*4f40*/  IMAD R101, R101, R39.reuse, RZ ;  /* 0x0000002765657224 */ /* 0x080fe200078e02ff */
[----:B------:R-:W-:Y:S01]  /*4f50*/  LOP3.LUT R106, R110, 0x60, RZ, 0xfc, !PT ;  /* 0x000000606e6a7812 */ /* 0x000fe200078efcff */
[-C--:B------:R-:W-:Y:S01]  /*4f60*/  IMAD R104, R104, R39.reuse, RZ ;  /* 0x0000002768687224 */ /* 0x080fe200078e02ff */
        /* <DEDUP_REMOVED lines=8> */
[----:B------:R-:W-:Y:S01]  /*4ff0*/  LOP3.LUT R102, R32, 0x7f, RZ, 0xc0, !PT ;  /* 0x0000007f20667812 */ /* 0x000fe200078ec0ff */
[-C--:B------:R-:W-:Y:S01]  /*5000*/  IMAD R109, R109, R39.reuse, RZ ;  /* 0x000000276d6d7224 */ /* 0x080fe200078e02ff */
[----:B------:R-:W-:Y:S01]  /*5010*/  R2UR UR68, R11 ;  /* 0x000000000b4472ca */ /* 0x000fe200000e0000 */
[-C--:B------:R-:W-:Y:S01]  /*5020*/  IMAD R110, R110, R39.reuse, RZ ;  /* 0x000000276e6e7224 */ /* 0x080fe200078e02ff */
[----:B------:R-:W-:Y:S01]  /*5030*/  R2UR UR69, R10 ;  /* 0x000000000a4572ca */ /* 0x000fe200000e0000 */
[----:B------:R-:W-:Y:S01]  /*5040*/  IMAD R111, R111, R39, RZ ;  /* 0x000000276f6f7224 */ /* 0x000fe200078e02ff */
[----:B------:R-:W-:Y:S01]  /*5050*/  R2UR UR70, R9 ;  /* 0x00000000094672ca */ /* 0x000fe200000e0000 */
[----:B------:R-:W-:Y:S01]  /*5060*/  IMAD.SHL.U32 R32, R32, 0x2, RZ ;  /* 0x0000000220207824 */ /* 0x000fe200078e00ff */
[----:B------:R-:W-:-:S02]  /*5070*/  R2UR UR71, R8 ;  /* 0x00000000084772ca */ /* 0x000fc400000e0000 */
[----:B------:R-:W-:Y:S02]  /*5080*/  CS2R R8, SRZ ;  /* 0x0000000000087805 */ /* 0x000fe4000001ff00 */
[----:B------:R-:W-:Y:S02]  /*5090*/  R2UR UR72, R7 ;  /* 0x00000000074872ca */ /* 0x000fe400000e0000 */
[----:B------:R-:W-:Y:S02]  /*50a0*/  CS2R R10, SRZ ;  /* 0x00000000000a7805 */ /* 0x000fe4000001ff00 */
[----:B------:R-:W-:Y:S02]  /*50b0*/  R2UR UR73, R6 ;  /* 0x00000000064972ca */ /* 0x000fe400000e0000 */
[----:B------:R-:W-:Y:S02]  /*50c0*/  CS2R R6, SRZ ;  /* 0x0000000000067805 */ /* 0x000fe4000001ff00 */
[----:B------:R-:W-:Y:S01]  /*50d0*/  R2UR UR74, R5 ;  /* 0x00000000054a72ca */ /* 0x000fe200000e0000 */
[----:B------:R-:W-:Y:S01]  /*50e0*/  IMAD R102, R102, UR6, RZ ;  /* 0x0000000666667c24 */ /* 0x000fe2000f8e02ff */
[----:B------:R-:W-:-:S02]  /*50f0*/  R2UR UR75, R4 ;  /* 0x00000000044b72ca */ /* 0x000fc400000e0000 */
[----:B------:R-:W-:Y:S01]  /*5100*/  CS2R R4, SRZ ;  /* 0x0000000000047805 */ /* 0x000fe2000001ff00 */
[----:B------:R-:W-:-:S12]  /*5110*/  IMAD.SHL.U32 R39, R39, 0x80, RZ ;  /* 0x0000008027277824 */ /* 0x000fd800078e00ff */
.L_x_2:
[----:B------:R-:W0:Y:S01]  /*5120*/  S2R R115, SR_TID.X ;  /* 0x0000000000737919 */ /* 0x000e220000002100 */
[----:B------:R-:W-:Y:S02]  /*5130*/  PRMT R24, RZ, 0x7610, R24 ;  /* 0x00007610ff187816 */ /* 0x000fe40000000018 */
[----:B------:R-:W-:Y:S02]  /*5140*/  PRMT R25, RZ, 0x7610, R25 ;  /* 0x00007610ff197816 */ /* 0x000fe40000000019 */
[----:B------:R-:W-:Y:S02]  /*5150*/  PRMT R26, RZ, 0x7610, R26 ;  /* 0x00007610ff1a7816 */ /* 0x000fe4000000001a */
[--C-:B0-----:R-:W-:Y:S02]  /*5160*/  SHF.R.U32.HI R12, RZ, 0x4, R115.reuse ;  /* 0x00000004ff0c7819 */ /* 0x101fe40000011673 */
[----:B------:R-:W-:-:S03]  /*5170*/  SHF.R.U32.HI R20, RZ, 0x4, R115 ;  /* 0x00000004ff147819 */ /* 0x000fc60000011673 */
[----:B------:R-:W-:Y:S01]  /*5180*/  VIADD R13, R12, 0x38 ;  /* 0x000000380c0d7836 */ /* 0x000fe20000000000 */
[----:B------:R-:W-:Y:S01]  /*5190*/  SGXT.U32 R20, R20, 0x3 ;  /* 0x000000031414781a */ /* 0x000fe20000000000 */
[----:B------:R-:W-:-:S03]  /*51a0*/  VIADD R12, R12, 0x78 ;  /* 0x000000780c0c7836 */ /* 0x000fc60000000000 */
[C---:B------:R-:W-:Y:S02]  /*51b0*/  ISETP.GE.AND P3, PT, R20.reuse, UR18, PT ;  /* 0x0000001214007c0c */ /* 0x040fe4000bf66270 */
[----:B------:R-:W-:Y:S02]  /*51c0*/  ISETP.GE.AND P1, PT, R13, UR18, PT ;  /* 0x000000120d007c0c */ /* 0x000fe4000bf26270 */
[----:B------:R-:W-:Y:S02]  /*51d0*/  LOP3.LUT R13, R20, 0x8, RZ, 0xfc, !PT ;  /* 0x00000008140d7812 */ /* 0x000fe400078efcff */
[----:B------:R-:W-:Y:S02]  /*51e0*/  ISETP.GE.AND P0, PT, R12, UR18, PT ;  /* 0x000000120c007c0c */ /* 0x000fe4000bf06270 */
[----:B------:R-:W-:Y:S02]  /*51f0*/  IADD3 R12, P2, PT, R110, R89, RZ ;  /* 0x000000596e0c7210 */ /* 0x000fe40007f5e0ff */
[----:B------:R-:W-:-:S02]  /*5200*/  LOP3.LUT R14, R20, 0x10, RZ, 0xfc, !PT ;  /* 0x00000010140e7812 */ /* 0x000fc400078efcff */
[----:B------:R-:W-:Y:S02]  /*5210*/  ISETP.GE.AND P5, PT, R13, UR18, PT ;  /* 0x000000120d007c0c */ /* 0x000fe4000bfa6270 */
[----:B------:R-:W-:Y:S02]  /*5220*/  LEA.HI.X.SX32 R13, R110, R100, 0x1, P2 ;  /* 0x000000646e0d7211 */ /* 0x000fe400010f0eff */
[----:B------:R-:W-:Y:S02]  /*5230*/  LOP3.LUT R15, R20, 0x18, RZ, 0xfc, !PT ;  /* 0x00000018140f7812 */ /* 0x000fe400078efcff */
[----:B------:R-:W-:Y:S01]  /*5240*/  ISETP.GE.AND P4, PT, R14, UR18, PT ;  /* 0x000000120e007c0c */ /* 0x000fe2000bf86270 */
[----:B------:R0:W2:Y:S01]  /*5250*/  @!P3 LDG.E.U8 R24, desc[UR12][R12.64] ;  /* 0x0000000c0c18b981 */ /* 0x0000a2000c1e1100 */
[----:B------:R-:W-:Y:S02]  /*5260*/  IADD3 R14, P6, PT, R34, R89, RZ ;  /* 0x00000059220e7210 */ /* 0x000fe40007fde0ff */
[----:B------:R-:W-:-:S02]  /*5270*/  LOP3.LUT R16, R20, 0x20, RZ, 0xfc, !PT ;  /* 0x0000002014107812 */ /* 0x000fc400078efcff */
[----:B------:R-:W-:Y:S02]  /*5280*/  ISETP.GE.AND P2, PT, R15, UR18, PT ;  /* 0x000000120f007c0c */ /* 0x000fe4000bf46270 */
[-C--:B------:R-:W-:Y:S02]  /*5290*/  LEA.HI.X.SX32 R15, R34, R100.reuse, 0x1, P6 ;  /* 0x00000064220f7211 */ /* 0x080fe400030f0eff */
[----:B------:R-:W-:Y:S02]  /*52a0*/  ISETP.GE.AND P3, PT, R16, UR18, PT ;  /* 0x0000001210007c0c */ /* 0x000fe4000bf66270 */
[C---:B------:R-:W-:Y:S01]  /*52b0*/  IADD3 R16, P6, PT, R35.reuse, R89, RZ ;  /* 0x0000005923107210 */ /* 0x040fe20007fde0ff */
[----:B------:R1:W3:Y:S01]  /*52c0*/  @!P5 LDG.E.U8 R25, desc[UR12][R14.64] ;  /* 0x0000000c0e19d981 */ /* 0x0002e2000c1e1100 */
[----:B------:R-:W-:Y:S02]  /*52d0*/  LOP3.LUT R18, R20, 0x28, RZ, 0xfc, !PT ;  /* 0x0000002814127812 */ /* 0x000fe400078efcff */
[----:B------:R-:W-:-:S02]  /*52e0*/  LEA.HI.X.SX32 R17, R35, R100, 0x1, P6 ;  /* 0x0000006423117211 */ /* 0x000fc400030f0eff */
[----:B------:R-:W-:Y:S02]  /*52f0*/  ISETP.GE.AND P6, PT, R18, UR18, PT ;  /* 0x0000001212007c0c */ /* 0x000fe4000bfc6270 */
[----:B------:R-:W-:Y:S01]  /*5300*/  IADD3 R18, P5, PT, R36, R89, RZ ;  /* 0x0000005924127210 */ /* 0x000fe20007fbe0ff */
[----:B------:R4:W5:Y:S01]  /*5310*/  @!P4 LDG.E.U8 R26, desc[UR12][R16.64] ;  /* 0x0000000c101ac981 */ /* 0x000962000c1e1100 */
[----:B0-----:R-:W-:Y:S02]  /*5320*/  LOP3.LUT R12, R20, 0x30, RZ, 0xfc, !PT ;  /* 0x00000030140c7812 */ /* 0x001fe400078efcff */
[----:B------:R-:W-:Y:S02]  /*5330*/  PRMT R27, RZ, 0x7610, R27 ;  /* 0x00007610ff1b7816 */ /* 0x000fe4000000001b */
[----:B------:R-:W-:Y:S02]  /*5340*/  LEA.HI.X.SX32 R19, R36, R100, 0x1, P5 ;  /* 0x0000006424137211 */ /* 0x000fe400028f0eff */
[----:B------:R-:W-:-:S02]  /*5350*/  ISETP.GE.AND P4, PT, R12, UR18, PT ;  /* 0x000000120c007c0c */ /* 0x000fc4000bf86270 */
[-C--:B------:R-:W-:Y:S01]  /*5360*/  IADD3 R12, P5, PT, R114, R89.reuse, RZ ;  /* 0x00000059720c7210 */ /* 0x080fe20007fbe0ff */
[----:B------:R0:W3:Y:S01]  /*5370*/  @!P2 LDG.E.U8 R27, desc[UR12][R18.64] ;  /* 0x0000000c121ba981 */ /* 0x0000e2000c1e1100 */
[----:B-1----:R-:W-:Y:S02]  /*5380*/  LOP3.LUT R14, R20, 0x40, RZ, 0xfc, !PT ;  /* 0x00000040140e7812 */ /* 0x002fe400078efcff */
[----:B------:R-:W-:Y:S02]  /*5390*/  LEA.HI.X.SX32 R13, R114, R100, 0x1, P5 ;  /* 0x00000064720d7211 */ /* 0x000fe400028f0eff */
[----:B------:R-:W-:Y:S02]  /*53a0*/  PRMT R28, RZ, 0x7610, R28 ;  /* 0x00007610ff1c7816 */ /* 0x000fe4000000001c */
[----:B------:R-:W-:Y:S02]  /*53b0*/  ISETP.GE.AND P2, PT, R14, UR18, PT ;  /* 0x000000120e007c0c */ /* 0x000fe4000bf46270 */
[----:B------:R-:W-:-:S02]  /*53c0*/  IADD3 R14, P5, PT, R113, R89, RZ ;  /* 0x00000059710e7210 */ /* 0x000fc40007fbe0ff */
[----:B----4-:R-:W-:Y:S01]  /*53d0*/  LOP3.LUT R16, R20, 0x48, RZ, 0xfc, !PT ;  /* 0x0000004814107812 */ /* 0x010fe200078efcff */
[----:B------:R1:W4:Y:S01]  /*53e0*/  @!P3 LDG.E.U8 R28, desc[UR12][R12.64] ;  /* 0x0000000c0c1cb981 */ /* 0x000322000c1e1100 */
[----:B------:R-:W-:Y:S02]  /*53f0*/  PRMT R29, RZ, 0x7610, R29 ;  /* 0x00007610ff1d7816 */ /* 0x000fe4000000001d */
[----:B------:R-:W-:Y:S02]  /*5400*/  LEA.HI.X.SX32 R15, R113, R100, 0x1, P5 ;  /* 0x00000064710f7211 */ /* 0x000fe400028f0eff */
[----:B------:R-:W-:Y:S02]  /*5410*/  ISETP.GE.AND P3, PT, R16, UR18, PT ;  /* 0x0000001210007c0c */ /* 0x000fe4000bf66270 */
[----:B------:R-:W-:Y:S01]  /*5420*/  LOP3.LUT R17, R20, 0x50, RZ, 0xfc, !PT ;  /* 0x0000005014117812 */ /* 0x000fe200078efcff */
[----:B------:R1:W3:Y:S01]  /*5430*/  @!P6 LDG.E.U8 R29, desc[UR12][R14.64] ;  /* 0x0000000c0e1de981 */ /* 0x0002e2000c1e1100 */
[----:B------:R-:W-:-:S02]  /*5440*/  IADD3 R16, P5, PT, R112, R89, RZ ;  /* 0x0000005970107210 */ /* 0x000fc40007fbe0ff */
[----:B------:R-:W-:Y:S02]  /*5450*/  ISETP.GE.AND P6, PT, R17, UR18, PT ;  /* 0x0000001211007c0c */ /* 0x000fe4000bfc6270 */
[----:B------:R-:W-:Y:S02]  /*5460*/  LEA.HI.X.SX32 R17, R112, R100, 0x1, P5 ;  /* 0x0000006470117211 */ /* 0x000fe400028f0eff */
[----:B0-----:R-:W-:Y:S02]  /*5470*/  IADD3 R18, P5, PT, R103, R89, RZ ;  /* 0x0000005967127210 */ /* 0x001fe40007fbe0ff */
[----:B------:R-:W-:Y:S02]  /*5480*/  PRMT R30, RZ, 0x7610, R30 ;  /* 0x00007610ff1e7816 */ /* 0x000fe4000000001e */
[----:B------:R-:W-:Y:S02]  /*5490*/  PRMT R31, RZ, 0x7610, R31 ;  /* 0x00007610ff1f7816 */ /* 0x000fe4000000001f */
[----:B-1----:R-:W-:-:S02]  /*54a0*/  LOP3.LUT R12, R20, 0x58, RZ, 0xfc, !PT ;  /* 0x00000058140c7812 */ /* 0x002fc400078efcff */
[-C--:B------:R-:W-:Y:S01]  /*54b0*/  LEA.HI.X.SX32 R19, R103, R100.reuse, 0x1, P5 ;  /* 0x0000006467137211 */ /* 0x080fe200028f0eff */
[----:B------:R0:W3:Y:S01]  /*54c0*/  @!P4 LDG.E.U8 R30, desc[UR12][R16.64] ;  /* 0x0000000c101ec981 */ /* 0x0000e2000c1e1100 */
[----:B------:R-:W-:Y:S02]  /*54d0*/  ISETP.GE.AND P4, PT, R12, UR18, PT ;  /* 0x000000120c007c0c */ /* 0x000fe4000bf86270 */
[-C--:B------:R-:W-:Y:S01]  /*54e0*/  IADD3 R12, P5, PT, R111, R89.reuse, RZ ;  /* 0x000000596f0c7210 */ /* 0x080fe20007fbe0ff */
[----:B------:R1:W3:Y:S01]  /*54f0*/  @!P1 LDG.E.U8 R31, desc[UR12][R18.64] ;  /* 0x0000000c121f9981 */ /* 0x0002e2000c1e1100 */
[----:B------:R-:W-:Y:S02]  /*5500*/  IADD3 R14, P1, PT, R109, R89, RZ ;  /* 0x000000596d0e7210 */ /* 0x000fe40007f3e0ff */
[----:B------:R-:W-:Y:S02]  /*5510*/  PRMT R116, RZ, 0x7610, R116 ;  /* 0x00007610ff747816 */ /* 0x000fe40000000074 */
[----:B------:R-:W-:-:S02]  /*5520*/  LEA.HI.X.SX32 R13, R111, R100, 0x1, P5 ;  /* 0x000000646f0d7211 */ /* 0x000fc400028f0eff */
[----:B------:R-:W-:Y:S02]  /*5530*/  PRMT R118, RZ, 0x7610, R118 ;  /* 0x00007610ff767816 */ /* 0x000fe40000000076 */
[----:B------:R-:W-:Y:S01]  /*5540*/  LEA.HI.X.SX32 R15, R109, R100, 0x1, P1 ;  /* 0x000000646d0f7211 */ /* 0x000fe200008f0eff */
[----:B------:R1:W3:Y:S01]  /*5550*/  @!P2 LDG.E.U8 R116, desc[UR12][R12.64] ;  /* 0x0000000c0c74a981 */ /* 0x0002e2000c1e1100 */
[C---:B------:R-:W-:Y:S02]  /*5560*/  LOP3.LUT R21, R20.reuse, 0x60, RZ, 0xfc, !PT ;  /* 0x0000006014157812 */ /* 0x040fe400078efcff */
[----:B0-----:R-:W-:Y:S01]  /*5570*/  LOP3.LUT R17, R20, 0x70, RZ, 0xfc, !PT ;  /* 0x0000007014117812 */ /* 0x001fe200078efcff */
[----:B------:R0:W3:Y:S01]  /*5580*/  @!P3 LDG.E.U8 R118, desc[UR12][R14.64] ;  /* 0x0000000c0e76b981 */ /* 0x0000e2000c1e1100 */
[----:B------:R-:W-:Y:S02]  /*5590*/  IADD3 R16, P2, PT, R108, R89, RZ ;  /* 0x000000596c107210 */ /* 0x000fe40007f5e0ff */
[----:B------:R-:W-:-:S02]  /*55a0*/  LOP3.LUT R20, R20, 0x68, RZ, 0xfc, !PT ;  /* 0x0000006814147812 */ /* 0x000fc400078efcff */
[----:B-1----:R-:W-:Y:S02]  /*55b0*/  IADD3 R18, P5, PT, R106, R89, RZ ;  /* 0x000000596a127210 */ /* 0x002fe40007fbe0ff */
[----:B------:R-:W-:Y:S02]  /*55c0*/  ISETP.GE.AND P1, PT, R21, UR18, PT ;  /* 0x0000001215007c0c */ /* 0x000fe4000bf26270 */
[----:B------:R-:W-:Y:S02]  /*55d0*/  ISETP.GE.AND P3, PT, R17, UR18, PT ;  /* 0x0000001211007c0c */ /* 0x000fe4000bf66270 */
[-C--:B------:R-:W-:Y:S02]  /*55e0*/  LEA.HI.X.SX32 R17, R108, R100.reuse, 0x1, P2 ;  /* 0x000000646c117211 */ /* 0x080fe400010f0eff */
[----:B------:R-:W-:Y:S02]  /*55f0*/  ISETP.GE.AND P2, PT, R20, UR18, PT ;  /* 0x0000001214007c0c */ /* 0x000fe4000bf46270 */
[----:B------:R-:W-:-:S02]  /*5600*/  LEA.HI.X.SX32 R19, R106, R100, 0x1, P5 ;  /* 0x000000646a137211 */ /* 0x000fc400028f0eff */
[CC--:B------:R-:W-:Y:S02]  /*5610*/  IADD3 R20, P5, PT, R104.reuse, R89.reuse, RZ ;  /* 0x0000005968147210 */ /* 0x0c0fe40007fbe0ff */
[----:B------:R-:W-:Y:S02]  /*5620*/  PRMT R122, RZ, 0x7610, R122 ;  /* 0x00007610ff7a7816 */ /* 0x000fe4000000007a */
[----:B------:R-:W-:Y:S02]  /*5630*/  PRMT R124, RZ, 0x7610, R124 ;  /* 0x00007610ff7c7816 */ /* 0x000fe4000000007c */
[----:B------:R-:W-:Y:S02]  /*5640*/  LEA.HI.X.SX32 R21, R104, R100, 0x1, P5 ;  /* 0x0000006468157211 */ /* 0x000fe400028f0eff */
[----:B------:R-:W3:Y:S01]  /*5650*/  @!P1 LDG.E.U8 R122, desc[UR12][R18.64] ;  /* 0x0000000c127a9981 */ /* 0x000ee2000c1e1100 */
[-C--:B------:R-:W-:Y:S02]  /*5660*/  IADD3 R12, P5, PT, R107, R89.reuse, RZ ;  /* 0x000000596b0c7210 */ /* 0x080fe40007fbe0ff */
[-C--:B------:R-:W-:Y:S01]  /*5670*/  IADD3 R22, P1, PT, R101, R89.reuse, RZ ;  /* 0x0000005965167210 */ /* 0x080fe20007f3e0ff */
[----:B------:R1:W3:Y:S01]  /*5680*/  @!P3 LDG.E.U8 R124, desc[UR12][R20.64] ;  /* 0x0000000c147cb981 */ /* 0x0002e2000c1e1100 */
[----:B0-----:R-:W-:-:S02]  /*5690*/  IADD3 R14, P3, PT, R105, R89, RZ ;  /* 0x00000059690e7210 */ /* 0x001fc40007f7e0ff */
[----:B------:R-:W-:Y:S02]  /*56a0*/  PRMT R120, RZ, 0x7610, R120 ;  /* 0x00007610ff787816 */ /* 0x000fe40000000078 */
[----:B------:R-:W-:Y:S02]  /*56b0*/  PRMT R119, RZ, 0x7610, R119 ;  /* 0x00007610ff777816 */ /* 0x000fe40000000077 */
[----:B------:R-:W-:Y:S02]  /*56c0*/  PRMT R121, RZ, 0x7610, R121 ;  /* 0x00007610ff797816 */ /* 0x000fe40000000079 */
[----:B------:R-:W-:Y:S01]  /*56d0*/  PRMT R123, RZ, 0x7610, R123 ;  /* 0x00007610ff7b7816 */ /* 0x000fe2000000007b */
[----:B------:R-:W3:Y:S01]  /*56e0*/  @!P6 LDG.E.U8 R120, desc[UR12][R16.64] ;  /* 0x0000000c1078e981 */ /* 0x000ee2000c1e1100 */
[-C--:B------:R-:W-:Y:S02]  /*56f0*/  LEA.HI.X.SX32 R13, R107, R100.reuse, 0x1, P5 ;  /* 0x000000646b0d7211 */ /* 0x080fe400028f0eff */
[----:B------:R-:W-:-:S02]  /*5700*/  LEA.HI.X.SX32 R15, R105, R100, 0x1, P3 ;  /* 0x00000064690f7211 */ /* 0x000fc400018f0eff */
[----:B------:R-:W-:Y:S01]  /*5710*/  LEA.HI.X.SX32 R23, R101, R100, 0x1, P1 ;  /* 0x0000006465177211 */ /* 0x000fe200008f0eff */
[----:B------:R0:W3:Y:S04]  /*5720*/  @!P4 LDG.E.U8 R119, desc[UR12][R12.64] ;  /* 0x0000000c0c77c981 */ /* 0x0000e8000c1e1100 */
[----:B------:R0:W3:Y:S04]  /*5730*/  @!P2 LDG.E.U8 R121, desc[UR12][R14.64] ;  /* 0x0000000c0e79a981 */ /* 0x0000e8000c1e1100 */
[----:B------:R0:W3:Y:S01]  /*5740*/  @!P0 LDG.E.U8 R123, desc[UR12][R22.64] ;  /* 0x0000000c167b8981 */ /* 0x0000e2000c1e1100 */
[----:B------:R-:W0:Y:S01]  /*5750*/  S2UR UR76, SR_CgaCtaId ;  /* 0x00000000004c79c3 */ /* 0x000e220000008800 */
[----:B------:R-:W-:Y:S01]  /*5760*/  UMOV UR6, 0x400 ;  /* 0x0000040000067882 */ /* 0x000fe20000000000 */
[----:B------:R-:W-:-:S04]  /*5770*/  LOP3.LUT R155, R115, 0x7f, RZ, 0xc0, !PT ;  /* 0x0000007f739b7812 */ /* 0x000fc800078ec0ff */
[C---:B-1----:R-:W-:Y:S01]  /*5780*/  LOP3.LUT R20, R155.reuse, 0x8, RZ, 0x3c, !PT ;  /* 0x000000089b147812 */ /* 0x042fe200078e3cff */
[----:B0-----:R-:W-:Y:S01]  /*5790*/  ULEA UR6, UR76, UR6, 0x18 ;  /* 0x000000064c067291 */ /* 0x001fe2000f8ec0ff */
[----:B------:R-:W-:Y:S01]  /*57a0*/  BAR.SYNC.DEFER_BLOCKING 0x0 ;  /* 0x0000000000007b1d */ /* 0x000fe20000010000 */
[----:B------:R-:W-:Y:S02]  /*57b0*/  ISETP.GE.AND P0, PT, R155, UR18, PT ;  /* 0x000000129b007c0c */ /* 0x000fe4000bf06270 */
[----:B------:R-:W-:Y:S02]  /*57c0*/  SHF.R.S32.HI R117, RZ, 0x1f, R102 ;  /* 0x0000001fff757819 */ /* 0x000fe40000011466 */
[C---:B------:R-:W-:Y:S02]  /*57d0*/  IADD3 R12, P1, PT, R102.reuse, R87, RZ ;  /* 0x00000057660c7210 */ /* 0x040fe40007f3e0ff */
[----:B------:R-:W-:-:S03]  /*57e0*/  IADD3 R14, P3, PT, R102, R85, RZ ;  /* 0x00000055660e7210 */ /* 0x000fc60007f7e0ff */
[C---:B------:R-:W-:Y:S01]  /*57f0*/  IMAD.X R13, R117.reuse, 0x1, R99, P1 ;  /* 0x00000001750d7824 */ /* 0x040fe200008e0663 */
[C---:B------:R-:W-:Y:S02]  /*5800*/  IADD3 R16, P2, PT, R102.reuse, UR8, RZ ;  /* 0x0000000866107c10 */ /* 0x040fe4000ff5e0ff */
[----:B------:R-:W-:Y:S01]  /*5810*/  IADD3 R18, P1, PT, R102, UR9, RZ ;  /* 0x0000000966127c10 */ /* 0x000fe2000ff3e0ff */
[C---:B------:R-:W-:Y:S01]  /*5820*/  IMAD.X R15, R117.reuse, 0x1, R96, P3 ;  /* 0x00000001750f7824 */ /* 0x040fe200018e0660 */
[----:B------:R-:W-:Y:S02]  /*5830*/  PRMT R148, RZ, 0x7610, R148 ;  /* 0x00007610ff947816 */ /* 0x000fe40000000094 */
[----:B------:R-:W-:Y:S02]  /*5840*/  PRMT R163, RZ, 0x7610, R163 ;  /* 0x00007610ffa37816 */ /* 0x000fe400000000a3 */
[C---:B------:R-:W-:Y:S02]  /*5850*/  IADD3.X R17, PT, PT, R117.reuse, UR75, RZ, P2, !PT ;  /* 0x0000004b75117c10 */ /* 0x040fe400097fe4ff */
[----:B------:R-:W-:-:S02]  /*5860*/  IADD3.X R19, PT, PT, R117, UR74, RZ, P1, !PT ;  /* 0x0000004a75137c10 */ /* 0x000fc40008ffe4ff */
[----:B------:R-:W-:Y:S02]  /*5870*/  PRMT R22, RZ, 0x7610, R22 ;  /* 0x00007610ff167816 */ /* 0x000fe40000000016 */
[----:B------:R-:W-:Y:S02]  /*5880*/  PRMT R149, RZ, 0x7610, R149 ;  /* 0x00007610ff957816 */ /* 0x000fe40000000095 */
[----:B------:R-:W-:Y:S02]  /*5890*/  PRMT R151, RZ, 0x7610, R151 ;  /* 0x00007610ff977816 */ /* 0x000fe40000000097 */
[----:B------:R-:W-:Y:S02]  /*58a0*/  PRMT R165, RZ, 0x7610, R165 ;  /* 0x00007610ffa57816 */ /* 0x000fe400000000a5 */
[----:B------:R-:W-:Y:S02]  /*58b0*/  PRMT R150, RZ, 0x7610, R150 ;  /* 0x00007610ff967816 */ /* 0x000fe40000000096 */
[----:B------:R-:W-:-:S02]  /*58c0*/  PRMT R147, RZ, 0x7610, R147 ;  /* 0x00007610ff937816 */ /* 0x000fc40000000093 */
        /* <DEDUP_REMOVED lines=13> */
[----:B------:R-:W-:Y:S01]  /*59a0*/  PRMT R169, RZ, 0x7610, R169 ;  /* 0x00007610ffa97816 */ /* 0x000fe200000000a9 */
[----:B--2---:R0:W-:Y:S04]  /*59b0*/  STS.U8 [R155+UR6], R24 ;  /* 0x000000189b007988 */ /* 0x0041e80008000006 */
[----:B-----5:R1:W-:Y:S01]  /*59c0*/  STS.U8 [R155+UR6+0x100], R26 ;  /* 0x0001001a9b007988 */ /* 0x0203e20008000006 */
[----:B0-----:R-:W-:-:S03]  /*59d0*/  PRMT R24, RZ, 0x7610, R24 ;  /* 0x00007610ff187816 */ /* 0x001fc60000000018 */
[----:B----4-:R-:W-:Y:S04]  /*59e0*/  STS.U8 [R155+UR6+0x200], R28 ;  /* 0x0002001c9b007988 */ /* 0x010fe80008000006 */
[----:B---3--:R-:W-:Y:S04]  /*59f0*/  STS.U8 [R155+UR6+0x300], R30 ;  /* 0x0003001e9b007988 */ /* 0x008fe80008000006 */
[----:B------:R-:W-:Y:S01]  /*5a00*/  STS.U8 [R155+UR6+0x400], R116 ;  /* 0x000400749b007988 */ /* 0x000fe20008000006 */
[----:B-1----:R-:W-:-:S03]  /*5a10*/  IADD3 R26, P1, PT, R102, UR21, RZ ;  /* 0x00000015661a7c10 */ /* 0x002fc6000ff3e0ff */
[----:B------:R-:W-:Y:S04]  /*5a20*/  STS.U8 [R155+UR6+0x600], R122 ;  /* 0x0006007a9b007988 */ /* 0x000fe80008000006 */
[----:B------:R-:W-:Y:S04]  /*5a30*/  STS.U8 [R155+UR6+0x700], R124 ;  /* 0x0007007c9b007988 */ /* 0x000fe80008000006 */
[----:B------:R-:W-:Y:S04]  /*5a40*/  STS.U8 [R155+UR6+0x500], R120 ;  /* 0x000500789b007988 */ /* 0x000fe80008000006 */
[----:B------:R-:W-:Y:S04]  /*5a50*/  STS.U8 [R20+UR6+0x80], R25 ;  /* 0x0000801914007988 */ /* 0x000fe80008000006 */
[----:B------:R-:W-:Y:S04]  /*5a60*/  STS.U8 [R20+UR6+0x180], R27 ;  /* 0x0001801b14007988 */ /* 0x000fe80008000006 */
[----:B------:R-:W-:Y:S04]  /*5a70*/  STS.U8 [R20+UR6+0x280], R29 ;  /* 0x0002801d14007988 */ /* 0x000fe80008000006 */
[----:B------:R0:W-:Y:S04]  /*5a80*/  STS.U8 [R20+UR6+0x380], R31 ;  /* 0x0003801f14007988 */ /* 0x0001e80008000006 */
[----:B------:R-:W-:Y:S04]  /*5a90*/  STS.U8 [R20+UR6+0x480], R118 ;  /* 0x0004807614007988 */ /* 0x000fe80008000006 */
[----:B------:R-:W-:Y:S04]  /*5aa0*/  STS.U8 [R20+UR6+0x580], R119 ;  /* 0x0005807714007988 */ /* 0x000fe80008000006 */
[----:B------:R-:W-:Y:S04]  /*5ab0*/  STS.U8 [R20+UR6+0x680], R121 ;  /* 0x0006807914007988 */ /* 0x000fe80008000006 */
[----:B------:R1:W-:Y:S01]  /*5ac0*/  STS.U8 [R20+UR6+0x780], R123 ;  /* 0x0007807b14007988 */ /* 0x0003e20008000006 */
[----:B------:R-:W-:Y:S01]  /*5ad0*/  BAR.SYNC.DEFER_BLOCKING 0x0 ;  /* 0x0000000000007b1d */ /* 0x000fe20000010000 */
[----:B0-----:R-:W-:-:S02]  /*5ae0*/  PRMT R31, RZ, 0x7610, R31 ;  /* 0x00007610ff1f7816 */ /* 0x001fc4000000001f */
[C---:B-1----:R-:W-:Y:S02]  /*5af0*/  IADD3 R20, P2, PT, R102.reuse, UR20, RZ ;  /* 0x0000001466147c10 */ /* 0x042fe4000ff5e0ff */
[C---:B------:R-:W-:Y:S02]  /*5b00*/  IADD3.X R27, PT, PT, R117.reuse, UR71, RZ, P1, !PT ;  /* 0x00000047751b7c10 */ /* 0x040fe40008ffe4ff */
[----:B------:R-:W-:Y:S01]  /*5b10*/  IADD3.X R21, PT, PT, R117, UR72, RZ, P2, !PT ;  /* 0x0000004875157c10 */ /* 0x000fe200097fe4ff */
[----:B------:R0:W2:Y:S04]  /*5b20*/  @!P0 LDG.E.U8 R24, desc[UR12][R12.64] ;  /* 0x0000000c0c188981 */ /* 0x0000a8000c1e1100 */
[----:B------:R1:W3:Y:S04]  /*5b30*/  @!P0 LDG.E.U8 R148, desc[UR12][R14.64] ;  /* 0x0000000c0e948981 */ /* 0x0002e8000c1e1100 */
[----:B------:R4:W5:Y:S01]  /*5b40*/  @!P0 LDG.E.U8 R163, desc[UR12][R16.64] ;  /* 0x0000000c10a38981 */ /* 0x000962000c1e1100 */
[----:B0-----:R-:W-:-:S03]  /*5b50*/  IADD3 R12, P3, PT, R102, UR19, RZ ;  /* 0x00000013660c7c10 */ /* 0x001fc6000ff7e0ff */
[----:B------:R0:W2:Y:S01]  /*5b60*/  @!P0 LDG.E.U8 R31, desc[UR12][R18.64] ;  /* 0x0000000c121f8981 */ /* 0x0000a2000c1e1100 */
[----:B------:R-:W-:Y:S02]  /*5b70*/  IADD3.X R13, PT, PT, R117, UR73, RZ, P3, !PT ;  /* 0x00000049750d7c10 */ /* 0x000fe40009ffe4ff */
[C---:B-1----:R-:W-:Y:S01]  /*5b80*/  IADD3 R14, P3, PT, R102.reuse, UR22, RZ ;  /* 0x00000016660e7c10 */ /* 0x042fe2000ff7e0ff */
[----:B------:R1:W2:Y:S01]  /*5b90*/  @!P0 LDG.E.U8 R149, desc[UR12][R20.64] ;  /* 0x0000000c14958981 */ /* 0x0002a2000c1e1100 */
[----:B----4-:R-:W-:-:S03]  /*5ba0*/  IADD3 R16, P2, PT, R102, UR23, RZ ;  /* 0x0000001766107c10 */ /* 0x010fc6000ff5e0ff */
[----:B------:R4:W2:Y:S01]  /*5bb0*/  @!P0 LDG.E.U8 R151, desc[UR12][R26.64] ;  /* 0x0000000c1a978981 */ /* 0x0008a2000c1e1100 */
[C---:B0-----:R-:W-:Y:S02]  /*5bc0*/  IADD3 R18, P1, PT, R102.reuse, UR24, RZ ;  /* 0x0000001866127c10 */ /* 0x041fe4000ff3e0ff */
[C---:B------:R-:W-:Y:S01]  /*5bd0*/  IADD3.X R15, PT, PT, R117.reuse, UR70, RZ, P3, !PT ;  /* 0x00000046750f7c10 */ /* 0x040fe20009ffe4ff */
[----:B------:R0:W2:Y:S01]  /*5be0*/  @!P0 LDG.E.U8 R22, desc[UR12][R12.64] ;  /* 0x0000000c0c168981 */ /* 0x0000a2000c1e1100 */
[C---:B------:R-:W-:Y:S02]  /*5bf0*/  IADD3.X R17, PT, PT, R117.reuse, UR69, RZ, P2, !PT ;  /* 0x0000004575117c10 */ /* 0x040fe400097fe4ff */
[----:B------:R-:W-:Y:S01]  /*5c00*/  IADD3.X R19, PT, PT, R117, UR68, RZ, P1, !PT ;  /* 0x0000004475137c10 */ /* 0x000fe20008ffe4ff */
[----:B------:R0:W2:Y:S01]  /*5c10*/  @!P0 LDG.E.U8 R165, desc[UR12][R14.64] ;  /* 0x0000000c0ea58981 */ /* 0x0000a2000c1e1100 */
[C---:B-1----:R-:W-:Y:S02]  /*5c20*/  IADD3 R20, P2, PT, R102.reuse, UR26, RZ ;  /* 0x0000001a66147c10 */ /* 0x042fe4000ff5e0ff */
[C---:B----4-:R-:W-:Y:S01]  /*5c30*/  IADD3 R26, P1, PT, R102.reuse, UR27, RZ ;  /* 0x0000001b661a7c10 */ /* 0x050fe2000ff3e0ff */
[----:B------:R1:W4:Y:S01]  /*5c40*/  @!P0 LDG.E.U8 R150, desc[UR12][R16.64] ;  /* 0x0000000c10968981 */ /* 0x000322000c1e1100 */
[----:B0-----:R-:W-:-:S03]  /*5c50*/  IADD3 R12, P3, PT, R102, UR25, RZ ;  /* 0x00000019660c7c10 */ /* 0x001fc6000ff7e0ff */
[----:B------:R0:W2:Y:S01]  /*5c60*/  @!P0 LDG.E.U8 R147, desc[UR12][R18.64] ;  /* 0x0000000c12938981 */ /* 0x0000a2000c1e1100 */
[C---:B------:R-:W-:Y:S02]  /*5c70*/  IADD3.X R21, PT, PT, R117.reuse, UR66, RZ, P2, !PT ;  /* 0x0000004275157c10 */ /* 0x040fe400097fe4ff */
[C---:B------:R-:W-:Y:S02]  /*5c80*/  IADD3.X R13, PT, PT, R117.reuse, UR67, RZ, P3, !PT ;  /* 0x00000043750d7c10 */ /* 0x040fe40009ffe4ff */
[----:B------:R-:W-:Y:S01]  /*5c90*/  IADD3.X R27, PT, PT, R117, UR65, RZ, P1, !PT ;  /* 0x00000041751b7c10 */ /* 0x000fe20008ffe4ff */
[----:B------:R-:W2:Y:S01]  /*5ca0*/  @!P0 LDG.E.U8 R167, desc[UR12][R20.64] ;  /* 0x0000000c14a78981 */ /* 0x000ea2000c1e1100 */
[C---:B------:R-:W-:Y:S02]  /*5cb0*/  IADD3 R14, P3, PT, R102.reuse, UR28, RZ ;  /* 0x0000001c660e7c10 */ /* 0x040fe4000ff7e0ff */
[----:B------:R-:W-:Y:S01]  /*5cc0*/  PRMT R30, RZ, 0x7610, R30 ;  /* 0x00007610ff1e7816 */ /* 0x000fe2000000001e */
[----:B------:R0:W2:Y:S01]  /*5cd0*/  @!P0 LDG.E.U8 R160, desc[UR12][R12.64] ;  /* 0x0000000c0ca08981 */ /* 0x0000a2000c1e1100 */
[----:B-1----:R-:W-:-:S02]  /*5ce0*/  IADD3 R16, P2, PT, R102, UR29, RZ ;  /* 0x0000001d66107c10 */ /* 0x002fc4000ff5e0ff */
[C---:B0-----:R-:W-:Y:S02]  /*5cf0*/  IADD3 R18, P1, PT, R102.reuse, UR30, RZ ;  /* 0x0000001e66127c10 */ /* 0x041fe4000ff3e0ff */
[C---:B------:R-:W-:Y:S01]  /*5d00*/  IADD3.X R15, PT, PT, R117.reuse, UR64, RZ, P3, !PT ;  /* 0x00000040750f7c10 */ /* 0x040fe20009ffe4ff */
[----:B------:R0:W2:Y:S01]  /*5d10*/  @!P0 LDG.E.U8 R30, desc[UR12][R26.64] ;  /* 0x0000000c1a1e8981 */ /* 0x0000a2000c1e1100 */
[C---:B------:R-:W-:Y:S02]  /*5d20*/  IADD3.X R17, PT, PT, R117.reuse, UR63, RZ, P2, !PT ;  /* 0x0000003f75117c10 */ /* 0x040fe400097fe4ff */
[----:B------:R-:W-:Y:S01]  /*5d30*/  IADD3.X R19, PT, PT, R117, UR62, RZ, P1, !PT ;  /* 0x0000003e75137c10 */ /* 0x000fe20008ffe4ff */
[----:B------:R1:W2:Y:S01]  /*5d40*/  @!P0 LDG.E.U8 R157, desc[UR12][R14.64] ;  /* 0x0000000c0e9d8981 */ /* 0x0002a2000c1e1100 */
[C---:B------:R-:W-:Y:S02]  /*5d50*/  IADD3 R12, P3, PT, R102.reuse, UR31, RZ ;  /* 0x0000001f660c7c10 */ /* 0x040fe4000ff7e0ff */
[C---:B------:R-:W-:Y:S01]  /*5d60*/  IADD3 R20, P2, PT, R102.reuse, UR32, RZ ;  /* 0x0000002066147c10 */ /* 0x040fe2000ff5e0ff */
[----:B------:R1:W2:Y:S01]  /*5d70*/  @!P0 LDG.E.U8 R161, desc[UR12][R16.64] ;  /* 0x0000000c10a18981 */ /* 0x0002a2000c1e1100 */
[----:B------:R-:W-:-:S02]  /*5d80*/  IADD3 R118, P1, PT, R102, UR33, RZ ;  /* 0x0000002166767c10 */ /* 0x000fc4000ff3e0ff */
[----:B0-----:R-:W-:Y:S01]  /*5d90*/  PRMT R27, RZ, 0x7610, R27 ;  /* 0x00007610ff1b7816 */ /* 0x001fe2000000001b */
[----:B------:R0:W2:Y:S01]  /*5da0*/  @!P0 LDG.E.U8 R159, desc[UR12][R18.64] ;  /* 0x0000000c129f8981 */ /* 0x0000a2000c1e1100 */
[C---:B------:R-:W-:Y:S02]  /*5db0*/  IADD3.X R13, PT, PT, R117.reuse, UR61, RZ, P3, !PT ;  /* 0x0000003d750d7c10 */ /* 0x040fe40009ffe4ff */
[C---:B------:R-:W-:Y:S02]  /*5dc0*/  IADD3.X R21, PT, PT, R117.reuse, UR60, RZ, P2, !PT ;  /* 0x0000003c75157c10 */ /* 0x040fe400097fe4ff */
[----:B------:R-:W-:Y:S01]  /*5dd0*/  IADD3.X R119, PT, PT, R117, UR59, RZ, P1, !PT ;  /* 0x0000003b75777c10 */ /* 0x000fe20008ffe4ff */
[----:B------:R0:W2:Y:S01]  /*5de0*/  @!P0 LDG.E.U8 R27, desc[UR12][R12.64] ;  /* 0x0000000c0c1b8981 */ /* 0x0000a2000c1e1100 */
[C---:B-1----:R-:W-:Y:S02]  /*5df0*/  IADD3 R14, P3, PT, R102.reuse, UR34, RZ ;  /* 0x00000022660e7c10 */ /* 0x042fe4000ff7e0ff */
[C---:B------:R-:W-:Y:S01]  /*5e00*/  IADD3 R16, P2, PT, R102.reuse, UR35, RZ ;  /* 0x0000002366107c10 */ /* 0x040fe2000ff5e0ff */
[----:B------:R1:W2:Y:S01]  /*5e10*/  @!P0 LDG.E.U8 R164, desc[UR12][R20.64] ;  /* 0x0000000c14a48981 */ /* 0x0002a2000c1e1100 */
[----:B0-----:R-:W-:-:S02]  /*5e20*/  IADD3 R18, P1, PT, R102, UR36, RZ ;  /* 0x0000002466127c10 */ /* 0x001fc4000ff3e0ff */
[C---:B------:R-:W-:Y:S01]  /*5e30*/  IADD3.X R15, PT, PT, R117.reuse, UR58, RZ, P3, !PT ;  /* 0x0000003a750f7c10 */ /* 0x040fe20009ffe4ff */
[----:B------:R0:W2:Y:S01]  /*5e40*/  @!P0 LDG.E.U8 R166, desc[UR12][R118.64] ;  /* 0x0000000c76a68981 */ /* 0x0000a2000c1e1100 */
[C---:B------:R-:W-:Y:S02]  /*5e50*/  IADD3.X R17, PT, PT, R117.reuse, UR57, RZ, P2, !PT ;  /* 0x0000003975117c10 */ /* 0x040fe400097fe4ff */
[----:B------:R-:W-:Y:S01]  /*5e60*/  IADD3.X R19, PT, PT, R117, UR56, RZ, P1, !PT ;  /* 0x0000003875137c10 */ /* 0x000fe20008ffe4ff */
[----:B------:R0:W2:Y:S01]  /*5e70*/  @!P0 LDG.E.U8 R168, desc[UR12][R14.64] ;  /* 0x0000000c0ea88981 */ /* 0x0000a2000c1e1100 */
[C---:B------:R-:W-:Y:S02]  /*5e80*/  IADD3 R12, P3, PT, R102.reuse, UR37, RZ ;  /* 0x00000025660c7c10 */ /* 0x040fe4000ff7e0ff */
[C---:B-1----:R-:W-:Y:S01]  /*5e90*/  IADD3 R20, P2, PT, R102.reuse, UR38, RZ ;  /* 0x0000002666147c10 */ /* 0x042fe2000ff5e0ff */
[----:B------:R-:W2:Y:S01]  /*5ea0*/  @!P0 LDG.E.U8 R156, desc[UR12][R18.64] ;  /* 0x0000000c129c8981 */ /* 0x000ea2000c1e1100 */
[----:B0-----:R-:W-:-:S02]  /*5eb0*/  IADD3 R118, P1, PT, R102, UR39, RZ ;  /* 0x0000002766767c10 */ /* 0x001fc4000ff3e0ff */
[----:B------:R-:W-:Y:S02]  /*5ec0*/  PRMT R28, RZ, 0x7610, R28 ;  /* 0x00007610ff1c7816 */ /* 0x000fe4000000001c */
[C---:B------:R-:W-:Y:S02]  /*5ed0*/  IADD3.X R13, PT, PT, R117.reuse, UR55, RZ, P3, !PT ;  /* 0x00000037750d7c10 */ /* 0x040fe40009ffe4ff */
[C---:B------:R-:W-:Y:S02]  /*5ee0*/  IADD3.X R21, PT, PT, R117.reuse, UR54, RZ, P2, !PT ;  /* 0x0000003675157c10 */ /* 0x040fe400097fe4ff */
[----:B------:R-:W-:Y:S01]  /*5ef0*/  IADD3.X R119, PT, PT, R117, UR53, RZ, P1, !PT ;  /* 0x0000003575777c10 */ /* 0x000fe20008ffe4ff */
[----:B------:R0:W2:Y:S01]  /*5f00*/  @!P0 LDG.E.U8 R28, desc[UR12][R12.64] ;  /* 0x0000000c0c1c8981 */ /* 0x0000a2000c1e1100 */
[C---:B------:R-:W-:Y:S02]  /*5f10*/  IADD3 RZ, P3, PT, R102.reuse, UR40, RZ ;  /* 0x0000002866ff7c10 */ /* 0x040fe4000ff7e0ff */
[C---:B------:R-:W-:Y:S01]  /*5f20*/  IADD3 RZ, P1, PT, R102.reuse, UR42, RZ ;  /* 0x0000002a66ff7c10 */ /* 0x040fe2000ff3e0ff */
[----:B------:R-:W2:Y:S01]  /*5f30*/  @!P0 LDG.E.U8 R152, desc[UR12][R20.64] ;  /* 0x0000000c14988981 */ /* 0x000ea2000c1e1100 */
[----:B------:R-:W-:-:S02]  /*5f40*/  IADD3 RZ, P2, PT, R102, UR41, RZ ;  /* 0x0000002966ff7c10 */ /* 0x000fc4000ff5e0ff */
[----:B------:R-:W-:Y:S02]  /*5f50*/  PRMT R29, RZ, 0x7610, R29 ;  /* 0x00007610ff1d7816 */ /* 0x000fe4000000001d */
[C---:B------:R-:W-:Y:S02]  /*5f60*/  IADD3.X R15, PT, PT, R117.reuse, UR52, RZ, P3, !PT ;  /* 0x00000034750f7c10 */ /* 0x040fe40009ffe4ff */
[C---:B------:R-:W-:Y:S02]  /*5f70*/  IADD3.X R121, PT, PT, R117.reuse, UR51, RZ, P2, !PT ;  /* 0x0000003375797c10 */ /* 0x040fe400097fe4ff */
[----:B0-----:R-:W-:Y:S01]  /*5f80*/  IADD3.X R13, PT, PT, R117, UR50, RZ, P1, !PT ;  /* 0x00000032750d7c10 */ /* 0x001fe20008ffe4ff */
[----:B------:R0:W2:Y:S01]  /*5f90*/  @!P0 LDG.E.U8 R29, desc[UR12][R16.64] ;  /* 0x0000000c101d8981 */ /* 0x0000a2000c1e1100 */
[C---:B------:R-:W-:Y:S02]  /*5fa0*/  IADD3 RZ, P3, PT, R102.reuse, UR43, RZ ;  /* 0x0000002b66ff7c10 */ /* 0x040fe4000ff7e0ff */
[----:B------:R-:W-:-:S02]  /*5fb0*/  IADD3 RZ, P1, PT, R102, UR7, RZ ;  /* 0x0000000766ff7c10 */ /* 0x000fc4000ff3e0ff */
[C---:B------:R-:W-:Y:S01]  /*5fc0*/  IADD3 RZ, P2, PT, R102.reuse, UR44, RZ ;  /* 0x0000002c66ff7c10 */ /* 0x040fe2000ff5e0ff */
[C---:B------:R-:W-:Y:S01]  /*5fd0*/  VIADD R14, R102.reuse, UR40 ;  /* 0x00000028660e7c36 */ /* 0x040fe20008000000 */
[----:B------:R-:W-:Y:S01]  /*5fe0*/  PRMT R25, RZ, 0x7610, R25 ;  /* 0x00007610ff197816 */ /* 0x000fe20000000019 */
[C---:B------:R-:W-:Y:S01]  /*5ff0*/  VIADD R12, R102.reuse, UR42 ;  /* 0x0000002a660c7c36 */ /* 0x040fe20008000000 */
[C---:B------:R-:W-:Y:S01]  /*6000*/  IADD3.X R19, PT, PT, R117.reuse, UR48, RZ, P2, !PT ;  /* 0x0000003075137c10 */ /* 0x040fe200097fe4ff */
[C---:B0-----:R-:W-:Y:S01]  /*6010*/  VIADD R16, R102.reuse, UR43 ;  /* 0x0000002b66107c36 */ /* 0x041fe20008000000 */
[C---:B------:R-:W-:Y:S01]  /*6020*/  IADD3.X R17, PT, PT, R117.reuse, UR49, RZ, P3, !PT ;  /* 0x0000003175117c10 */ /* 0x040fe20009ffe4ff */
[----:B------:R0:W2:Y:S01]  /*6030*/  @!P0 LDG.E.U8 R154, desc[UR12][R14.64] ;  /* 0x0000000c0e9a8981 */ /* 0x0000a2000c1e1100 */
[----:B------:R-:W-:Y:S02]  /*6040*/  IADD3.X R21, PT, PT, R117, UR47, RZ, P1, !PT ;  /* 0x0000002f75157c10 */ /* 0x000fe40008ffe4ff */
[C---:B------:R-:W-:Y:S01]  /*6050*/  IADD3 RZ, P1, PT, R102.reuse, UR16, RZ ;  /* 0x0000001066ff7c10 */ /* 0x040fe2000ff3e0ff */
[----:B------:R1:W2:Y:S01]  /*6060*/  @!P0 LDG.E.U8 R162, desc[UR12][R12.64] ;  /* 0x0000000c0ca28981 */ /* 0x0002a2000c1e1100 */
[----:B------:R-:W-:-:S02]  /*6070*/  IADD3 RZ, P2, PT, R102, UR15, RZ ;  /* 0x0000000f66ff7c10 */ /* 0x000fc4000ff5e0ff */
[C---:B------:R-:W-:Y:S01]  /*6080*/  IADD3 RZ, P3, PT, R102.reuse, UR14, RZ ;  /* 0x0000000e66ff7c10 */ /* 0x040fe2000ff7e0ff */
[----:B------:R1:W2:Y:S01]  /*6090*/  @!P0 LDG.E.U8 R25, desc[UR12][R16.64] ;  /* 0x0000000c10198981 */ /* 0x0002a2000c1e1100 */
[----:B------:R-:W-:Y:S01]  /*60a0*/  PRMT R26, RZ, 0x7610, R26 ;  /* 0x00007610ff1a7816 */ /* 0x000fe2000000001a */
[C---:B------:R-:W-:Y:S01]  /*60b0*/  VIADD R18, R102.reuse, UR44 ;  /* 0x0000002c66127c36 */ /* 0x040fe20008000000 */
[C---:B0-----:R-:W-:Y:S01]  /*60c0*/  IADD3.X R15, PT, PT, R117.reuse, UR45, RZ, P2, !PT ;  /* 0x0000002d750f7c10 */ /* 0x041fe200097fe4ff */
[C---:B------:R-:W-:Y:S01]  /*60d0*/  VIADD R20, R102.reuse, UR7 ;  /* 0x0000000766147c36 */ /* 0x040fe20008000000 */
[C---:B------:R-:W-:Y:S01]  /*60e0*/  IADD3 RZ, P2, PT, R102.reuse, R83, RZ ;  /* 0x0000005366ff7210 */ /* 0x040fe20007f5e0ff */
[----:B-1----:R-:W-:Y:S01]  /*60f0*/  VIADD R12, R102, UR14 ;  /* 0x0000000e660c7c36 */ /* 0x002fe20008000000 */
[C---:B------:R-:W-:Y:S01]  /*6100*/  IADD3.X R13, PT, PT, R117.reuse, UR46, RZ, P3, !PT ;  /* 0x0000002e750d7c10 */ /* 0x040fe20009ffe4ff */
[----:B------:R0:W2:Y:S01]  /*6110*/  @!P0 LDG.E.U8 R26, desc[UR12][R18.64] ;  /* 0x0000000c121a8981 */ /* 0x0000a2000c1e1100 */
[----:B------:R-:W-:-:S02]  /*6120*/  IADD3.X R17, PT, PT, R117, UR11, RZ, P1, !PT ;  /* 0x0000000b75117c10 */ /* 0x000fc40008ffe4ff */
[C---:B------:R-:W-:Y:S01]  /*6130*/  IADD3 RZ, P1, PT, R102.reuse, R81, RZ ;  /* 0x0000005166ff7210 */ /* 0x040fe20007f3e0ff */
[----:B------:R1:W2:Y:S01]  /*6140*/  @!P0 LDG.E.U8 R158, desc[UR12][R20.64] ;  /* 0x0000000c149e8981 */ /* 0x0002a2000c1e1100 */
[C---:B------:R-:W-:Y:S01]  /*6150*/  IADD3 RZ, P3, PT, R102.reuse, UR17, RZ ;  /* 0x0000001166ff7c10 */ /* 0x040fe2000ff7e0ff */
[C---:B------:R-:W-:Y:S01]  /*6160*/  VIADD R14, R102.reuse, UR15 ;  /* 0x0000000f660e7c36 */ /* 0x040fe20008000000 */
[----:B------:R-:W-:Y:S01]  /*6170*/  PRMT R170, RZ, 0x7610, R170 ;  /* 0x00007610ffaa7816 */ /* 0x000fe200000000aa */
[----:B------:R1:W2:Y:S01]  /*6180*/  @!P0 LDG.E.U8 R169, desc[UR12][R12.64] ;  /* 0x0000000c0ca98981 */ /* 0x0002a2000c1e1100 */
[----:B------:R-:W-:Y:S01]  /*6190*/  PRMT R171, RZ, 0x7610, R171 ;  /* 0x00007610ffab7816 */ /* 0x000fe200000000ab */
[C---:B------:R-:W-:Y:S01]  /*61a0*/  VIADD R16, R102.reuse, UR16 ;  /* 0x0000001066107c36 */ /* 0x040fe20008000000 */
[----:B------:R-:W-:Y:S01]  /*61b0*/  PRMT R174, RZ, 0x7610, R174 ;  /* 0x00007610ffae7816 */ /* 0x000fe200000000ae */
[C---:B0-----:R-:W-:Y:S01]  /*61c0*/  VIADD R18, R102.reuse, UR17 ;  /* 0x0000001166127c36 */ /* 0x041fe20008000000 */
[C---:B------:R-:W-:Y:S01]  /*61d0*/  IADD3.X R19, PT, PT, R117.reuse, UR10, RZ, P3, !PT ;  /* 0x0000000a75137c10 */ /* 0x040fe20009ffe4ff */
[C---:B-1----:R-:W-:Y:S01]  /*61e0*/  IMAD.X R21, R117.reuse, 0x1, R94, P2 ;  /* 0x0000000175157824 */ /* 0x042fe200010e065e */
[C---:B------:R-:W-:Y:S01]  /*61f0*/  IADD3 RZ, P2, PT, R102.reuse, R77, RZ ;  /* 0x0000004d66ff7210 */ /* 0x040fe20007f5e0ff */
[----:B------:R0:W2:Y:S01]  /*6200*/  @!P0 LDG.E.U8 R170, desc[UR12][R14.64] ;  /* 0x0000000c0eaa8981 */ /* 0x0000a2000c1e1100 */
[C---:B------:R-:W-:Y:S01]  /*6210*/  IADD3 RZ, P3, PT, R102.reuse, R79, RZ ;  /* 0x0000004f66ff7210 */ /* 0x040fe20007f7e0ff */
[----:B------:R-:W-:Y:S01]  /*6220*/  IMAD.X R13, R117, 0x1, R93, P1 ;  /* 0x00000001750d7824 */ /* 0x000fe200008e065d */
[C---:B------:R-:W-:Y:S01]  /*6230*/  IADD3 RZ, P1, PT, R102.reuse, R75, RZ ;  /* 0x0000004b66ff7210 */ /* 0x040fe20007f3e0ff */
[----:B------:R1:W2:Y:S01]  /*6240*/  @!P0 LDG.E.U8 R171, desc[UR12][R16.64] ;  /* 0x0000000c10ab8981 */ /* 0x0002a2000c1e1100 */
[----:B------:R-:W-:Y:S01]  /*6250*/  PRMT R172, RZ, 0x7610, R172 ;  /* 0x00007610ffac7816 */ /* 0x000fe200000000ac */
[C---:B------:R-:W-:Y:S01]  /*6260*/  IMAD.IADD R20, R102.reuse, 0x1, R83 ;  /* 0x0000000166147824 */ /* 0x040fe200078e0253 */
[----:B------:R-:W-:Y:S01]  /*6270*/  PRMT R173, RZ, 0x7610, R173 ;  /* 0x00007610ffad7816 */ /* 0x000fe200000000ad */
[----:B------:R1:W2:Y:S01]  /*6280*/  @!P0 LDG.E.U8 R174, desc[UR12][R18.64] ;  /* 0x0000000c12ae8981 */ /* 0x0002a2000c1e1100 */
[----:B------:R-:W-:Y:S01]  /*6290*/  PRMT R184, RZ, 0x7610, R184 ;  /* 0x00007610ffb87816 */ /* 0x000fe200000000b8 */
[----:B------:R-:W-:-:S02]  /*62a0*/  IMAD.IADD R12, R102, 0x1, R81 ;  /* 0x00000001660c7824 */ /* 0x000fc400078e0251 */
[C---:B0-----:R-:W-:Y:S01]  /*62b0*/  IMAD.IADD R14, R102.reuse, 0x1, R79 ;  /* 0x00000001660e7824 */ /* 0x041fe200078e024f */
[----:B------:R0:W2:Y:S01]  /*62c0*/  @!P0 LDG.E.U8 R172, desc[UR12][R20.64] ;  /* 0x0000000c14ac8981 */ /* 0x0000a2000c1e1100 */
[C---:B------:R-:W-:Y:S01]  /*62d0*/  IMAD.X R15, R117.reuse, 0x1, R91, P3 ;  /* 0x00000001750f7824 */ /* 0x040fe200018e065b */
[C---:B------:R-:W-:Y:S01]  /*62e0*/  IADD3 RZ, P3, PT, R102.reuse, R73, RZ ;  /* 0x0000004966ff7210 */ /* 0x040fe20007f7e0ff */
[C---:B-1----:R-:W-:Y:S01]  /*62f0*/  IMAD.X R17, R117.reuse, 0x1, R37, P2 ;  /* 0x0000000175117824 */ /* 0x042fe200010e0625 */
        /* <DEDUP_REMOVED lines=10> */
[C---:B0-----:R-:W-:Y:S01]  /*63a0*/  IMAD.X R21, R117.reuse, 0x1, R95, P2 ;  /* 0x0000000175157824 */ /* 0x041fe200010e065f */
[C---:B------:R-:W-:Y:S01]  /*63b0*/  IADD3 RZ, P2, PT, R102.reuse, R65, RZ ;  /* 0x0000004166ff7210 */ /* 0x040fe20007f5e0ff */
[C---:B-1----:R-:W-:Y:S01]  /*63c0*/  IMAD.IADD R12, R102.reuse, 0x1, R73 ;  /* 0x00000001660c7824 */ /* 0x042fe200078e0249 */
[----:B------:R0:W2:Y:S01]  /*63d0*/  @!P0 LDG.E.U8 R185, desc[UR12][R16.64] ;  /* 0x0000000c10b98981 */ /* 0x0000a2000c1e1100 */
[C---:B------:R-:W-:Y:S01]  /*63e0*/  IMAD.X R13, R117.reuse, 0x1, R97, P3 ;  /* 0x00000001750d7824 */ /* 0x040fe200018e0661 */
        /* <DEDUP_REMOVED lines=56> */
[----:B------:R-:W-:Y:S01]  /*6770*/  PRMT R23, RZ, 0x7610, R23 ;  /* 0x00007610ff177816 */ /* 0x000fe20000000017 */
        /* <DEDUP_REMOVED lines=13> */
[----:B------:R1:W2:Y:S01]  /*6850*/  @!P0 LDG.E.U8 R217, desc[UR12][R20.64] ;  /* 0x0000000c14d98981 */ /* 0x0002a2000c1e1100 */
[C---:B0-----:R-:W-:Y:S02]  /*6860*/  IMAD.IADD R18, R102.reuse, 0x1, R44 ;  /* 0x0000000166127824 */ /* 0x041fe400078e022c */
[C---:B------:R-:W-:Y:S01]  /*6870*/  IMAD.X R19, R117.reuse, 0x1, R58, P2 ;  /* 0x0000000175137824 */ /* 0x040fe200010e063a */
[C---:B------:R-:W-:Y:S01]  /*6880*/  IADD3 RZ, P2, PT, R102.reuse, R40, RZ ;  /* 0x0000002866ff7210 */ /* 0x040fe20007f5e0ff */
[C---:B-1----:R-:W-:Y:S01]  /*6890*/  IMAD.X R15, R117.reuse, 0x1, R70, P3 ;  /* 0x00000001750f7824 */ /* 0x042fe200018e0646 */
[C---:B------:R-:W-:Y:S01]  /*68a0*/  IADD3 RZ, P3, PT, R102.reuse, R45, RZ ;  /* 0x0000002d66ff7210 */ /* 0x040fe20007f7e0ff */
[----:B------:R-:W2:Y:S01]  /*68b0*/  @!P0 LDG.E.U8 R23, desc[UR12][R118.64] ;  /* 0x0000000c76178981 */ /* 0x000ea2000c1e1100 */
[----:B------:R-:W-:Y:S01]  /*68c0*/  IMAD.X R21, R117, 0x1, R56, P1 ;  /* 0x0000000175157824 */ /* 0x000fe200008e0638 */
[C---:B------:R-:W-:Y:S01]  /*68d0*/  IADD3 RZ, P1, PT, R102.reuse, R38, RZ ;  /* 0x0000002666ff7210 */ /* 0x040fe20007f3e0ff */
[C---:B------:R-:W-:Y:S01]  /*68e0*/  VIADD R120, R102.reuse, UR41 ;  /* 0x0000002966787c36 */ /* 0x040fe20008000000 */
[----:B------:R-:W-:Y:S01]  /*68f0*/  PRMT R153, RZ, 0x7610, R153 ;  /* 0x00007610ff997816 */ /* 0x000fe20000000099 */
        /* <DEDUP_REMOVED lines=8> */
[C---:B0-----:R-:W-:Y:S01]  /*6980*/  IMAD.X R17, R117.reuse, 0x1, R54, P2 ;  /* 0x0000000175117824 */ /* 0x041fe200010e0636 */
[C---:B------:R-:W-:Y:S02]  /*6990*/  IADD3 RZ, P2, PT, R102.reuse, R43, RZ ;  /* 0x0000002b66ff7210 */ /* 0x040fe40007f5e0ff */
[----:B------:R-:W2:Y:S01]  /*69a0*/  @!P0 LDG.E.U8 R153, desc[UR12][R120.64] ;  /* 0x0000000c78998981 */ /* 0x000ea2000c1e1100 */
[C---:B-1----:R-:W-:Y:S02]  /*69b0*/  IMAD.IADD R12, R102.reuse, 0x1, R45 ;  /* 0x00000001660c7824 */ /* 0x042fe400078e022d */
[C---:B------:R-:W-:Y:S01]  /*69c0*/  IMAD.X R13, R117.reuse, 0x1, R68, P3 ;  /* 0x00000001750d7824 */ /* 0x040fe200018e0644 */
[C---:B------:R-:W-:Y:S01]  /*69d0*/  IADD3 RZ, P3, PT, R102.reuse, R59, RZ ;  /* 0x0000003b66ff7210 */ /* 0x040fe20007f7e0ff */
[----:B------:R-:W-:Y:S01]  /*69e0*/  IMAD.X R19, R117, 0x1, R52, P1 ;  /* 0x0000000175137824 */ /* 0x000fe200008e0634 */
[C---:B------:R-:W-:Y:S01]  /*69f0*/  IADD3 RZ, P1, PT, R102.reuse, R33, RZ ;  /* 0x0000002166ff7210 */ /* 0x040fe20007f3e0ff */
[C---:B------:R-:W-:Y:S01]  /*6a00*/  IMAD.IADD R16, R102.reuse, 0x1, R40 ;  /* 0x0000000166107824 */ /* 0x040fe200078e0228 */
[----:B------:R-:W-:Y:S01]  /*6a10*/  PRMT R223, RZ, 0x7610, R223 ;  /* 0x00007610ffdf7816 */ /* 0x000fe200000000df */
[----:B------:R0:W2:Y:S01]  /*6a20*/  @!P0 LDG.E.U8 R218, desc[UR12][R14.64] ;  /* 0x0000000c0eda8981 */ /* 0x0000a2000c1e1100 */
[----:B------:R-:W-:Y:S01]  /*6a30*/  PRMT R221, RZ, 0x7610, R221 ;  /* 0x00007610ffdd7816 */ /* 0x000fe200000000dd */
[----:B------:R-:W-:Y:S01]  /*6a40*/  IMAD.IADD R18, R102, 0x1, R38 ;  /* 0x0000000166127824 */ /* 0x000fe200078e0226 */
[----:B------:R-:W-:Y:S01]  /*6a50*/  PRMT R224, RZ, 0x7610, R224 ;  /* 0x00007610ffe07816 */ /* 0x000fe200000000e0 */
[----:B------:R1:W2:Y:S01]  /*6a60*/  @!P0 LDG.E.U8 R219, desc[UR12][R20.64] ;  /* 0x0000000c14db8981 */ /* 0x0002a2000c1e1100 */
[----:B------:R-:W-:-:S02]  /*6a70*/  PRMT R225, RZ, 0x7610, R225 ;  /* 0x00007610ffe17816 */ /* 0x000fc400000000e1 */
[----:B------:R-:W-:Y:S01]  /*6a80*/  PRMT R226, RZ, 0x7610, R226 ;  /* 0x00007610ffe27816 */ /* 0x000fe200000000e2 */
[----:B------:R3:W2:Y:S01]  /*6a90*/  @!P0 LDG.E.U8 R222, desc[UR12][R12.64] ;  /* 0x0000000c0cde8981 */ /* 0x0006a2000c1e1100 */
[C---:B0-----:R-:W-:Y:S02]  /*6aa0*/  IMAD.IADD R14, R102.reuse, 0x1, R59 ;  /* 0x00000001660e7824 */ /* 0x041fe400078e023b */
[C---:B------:R-:W-:Y:S01]  /*6ab0*/  IMAD.X R15, R117.reuse, 0x1, R82, P3 ;  /* 0x00000001750f7824 */ /* 0x040fe200018e0652 */
[----:B------:R-:W2:Y:S01]  /*6ac0*/  @!P0 LDG.E.U8 R223, desc[UR12][R16.64] ;  /* 0x0000000c10df8981 */ /* 0x000ea2000c1e1100 */
[C---:B-1----:R-:W-:Y:S02]  /*6ad0*/  IMAD.IADD R20, R102.reuse, 0x1, R43 ;  /* 0x0000000166147824 */ /* 0x042fe400078e022b */
[----:B------:R-:W-:Y:S01]  /*6ae0*/  IMAD.X R21, R117, 0x1, R66, P2 ;  /* 0x0000000175157824 */ /* 0x000fe200010e0642 */
[----:B------:R0:W2:Y:S01]  /*6af0*/  @!P0 LDG.E.U8 R221, desc[UR12][R18.64] ;  /* 0x0000000c12dd8981 */ /* 0x0000a2000c1e1100 */
[----:B---3--:R-:W-:-:S02]  /*6b00*/  IMAD.IADD R12, R102, 0x1, R33 ;  /* 0x00000001660c7824 */ /* 0x008fc400078e0221 */
[----:B------:R-:W-:Y:S01]  /*6b10*/  IMAD.X R13, R117, 0x1, R50, P1 ;  /* 0x00000001750d7824 */ /* 0x000fe200008e0632 */
[----:B------:R-:W3:Y:S04]  /*6b20*/  @!P0 LDG.E.U8 R224, desc[UR12][R14.64] ;  /* 0x0000000c0ee08981 */ /* 0x000ee8000c1e1100 */
[----:B------:R-:W3:Y:S04]  /*6b30*/  @!P0 LDG.E.U8 R225, desc[UR12][R20.64] ;  /* 0x0000000c14e18981 */ /* 0x000ee8000c1e1100 */
[----:B------:R1:W3:Y:S01]  /*6b40*/  @!P0 LDG.E.U8 R226, desc[UR12][R12.64] ;  /* 0x0000000c0ce28981 */ /* 0x0002e2000c1e1100 */
[----:B0-----:R-:W0:Y:S01]  /*6b50*/  S2R R18, SR_TID.X ;  /* 0x0000000000127919 */ /* 0x001e220000002100 */
[----:B------:R-:W-:Y:S01]  /*6b60*/  SHF.R.U32.HI R16, RZ, 0x2, R115 ;  /* 0x00000002ff107819 */ /* 0x000fe20000011673 */
[----:B------:R-:W-:-:S03]  /*6b70*/  IMAD.SHL.U32 R17, R115, 0x40, RZ ;  /* 0x0000004073117824 */ /* 0x000fc600078e00ff */
[----:B------:R-:W-:Y:S02]  /*6b80*/  SGXT.U32 R16, R16, 0x3 ;  /* 0x000000031010781a */ /* 0x000fe40000000000 */
[----:B------:R-:W-:Y:S02]  /*6b90*/  SHF.R.S32.HI R115, RZ, 0x1, R115 ;  /* 0x00000001ff737819 */ /* 0x000fe40000011473 */
[----:B------:R-:W-:Y:S02]  /*6ba0*/  LOP3.LUT R17, R16, 0x40, R17, 0xf8, !PT ;  /* 0x0000004010117812 */ /* 0x000fe400078ef811 */
[----:B-1----:R-:W-:-:S04]  /*6bb0*/  SGXT R12, R115, 0x1 ;  /* 0x00000001730c781a */ /* 0x002fc80000000200 */
[----:B------:R-:W-:-:S05]  /*6bc0*/  LOP3.LUT R12, R17, 0x88, R12, 0xf8, !PT ;  /* 0x00000088110c7812 */ /* 0x000fca00078ef80c */
[----:B------:R-:W-:Y:S04]  /*6bd0*/  LDS.U8 R20, [R12+UR6] ;  /* 0x000000060c147984 */ /* 0x000fe80008000000 */
[----:B------:R-:W1:Y:S04]  /*6be0*/  LDS.U8 R21, [R12+UR6+0x10] ;  /* 0x000010060c157984 */ /* 0x000e680008000000 */
[----:B------:R-:W-:Y:S01]  /*6bf0*/  LDS.U8 R216, [R12+UR6+0x20] ;  /* 0x000020060cd87984 */ /* 0x000fe20008000000 */
[C---:B0-----:R-:W-:Y:S01]  /*6c00*/  LOP3.LUT R16, R18.reuse, 0x7, RZ, 0xc0, !PT ;  /* 0x0000000712107812 */ /* 0x041fe200078ec0ff */
[----:B------:R-:W-:-:S02]  /*6c10*/  IMAD.SHL.U32 R14, R18, 0x2, RZ ;  /* 0x00000002120e7824 */ /* 0x000fc400078e00ff */
[----:B------:R-:W-:Y:S02]  /*6c20*/  LDS.U8 R215, [R12+UR6+0x30] ;  /* 0x000030060cd77984 */ /* 0x000fe40008000000 */
[----:B------:R-:W-:Y:S02]  /*6c30*/  IMAD.SHL.U32 R13, R16, 0x10, RZ ;  /* 0x00000010100d7824 */ /* 0x000fe400078e00ff */
[----:B------:R-:W-:Y:S03]  /*6c40*/  LDS.U8 R227, [R12+UR6+0x100] ;  /* 0x000100060ce37984 */ /* 0x000fe60008000000 */
[----:B------:R-:W-:Y:S01]  /*6c50*/  LOP3.LUT R14, R13, 0x30, R14, 0x78, !PT ;  /* 0x000000300d0e7812 */ /* 0x000fe200078e780e */
[----:B------:R-:W0:Y:S01]  /*6c60*/  LDS.U8 R228, [R12+UR6+0x110] ;  /* 0x000110060ce47984 */ /* 0x000e220008000000 */
[----:B------:R-:W-:-:S03]  /*6c70*/  LOP3.LUT R13, R12, 0x8, RZ, 0x3c, !PT ;  /* 0x000000080c0d7812 */ /* 0x000fc600078e3cff */
[----:B------:R-:W-:Y:S04]  /*6c80*/  LDS.U8 R213, [R12+UR6+0x120] ;  /* 0x000120060cd57984 */ /* 0x000fe80008000000 */
        /* <DEDUP_REMOVED lines=24> */
[----:B------:R0:W-:Y:S04]  /*6e10*/  LDS.U8 R118, [R12+UR6+0x730] ;  /* 0x000730060c767984 */ /* 0x0001e80008000000 */
[----:B------:R-:W-:Y:S04]  /*6e20*/  LDS.U8 R229, [R13+UR6] ;  /* 0x000000060de57984 */ /* 0x000fe80008000000 */
[----:B------:R-:W0:Y:S04]  /*6e30*/  LDS.U8 R230, [R13+UR6+0x10] ;  /* 0x000010060de67984 */ /* 0x000e280008000000 */
[----:B------:R-:W-:Y:S04]  /*6e40*/  LDS.U8 R209, [R13+UR6+0x20] ;  /* 0x000020060dd17984 */ /* 0x000fe80008000000 */
[----:B------:R-:W-:Y:S04]  /*6e50*/  LDS.U8 R210, [R13+UR6+0x30] ;  /* 0x000030060dd27984 */ /* 0x000fe80008000000 */
[----:B------:R-:W-:Y:S04]  /*6e60*/  LDS.U8 R231, [R13+UR6+0x100] ;  /* 0x000100060de77984 */ /* 0x000fe80008000000 */
[----:B------:R-:W0:Y:S04]  /*6e70*/  LDS.U8 R232, [R13+UR6+0x110] ;  /* 0x000110060de87984 */ /* 0x000e280008000000 */
[----:B------:R-:W-:Y:S04]  /*6e80*/  LDS.U8 R207, [R13+UR6+0x120] ;  /* 0x000120060dcf7984 */ /* 0x000fe80008000000 */
[----:B------:R-:W0:Y:S04]  /*6e90*/  LDS.U8 R208, [R13+UR6+0x130] ;  /* 0x000130060dd07984 */ /* 0x000e280008000000 */
        /* <DEDUP_REMOVED lines=23> */
[----:B------:R1:W-:Y:S01]  /*7010*/  LDS.U8 R122, [R13+UR6+0x730] ;  /* 0x000730060d7a7984 */ /* 0x0003e20008000000 */
[----:B------:R-:W-:Y:S01]  /*7020*/  BAR.SYNC.DEFER_BLOCKING 0x0 ;  /* 0x0000000000007b1d */ /* 0x000fe20000010000 */
[----:B------:R-:W-:Y:S01]  /*7030*/  IMAD.SHL.U32 R19, R18, 0x20, RZ ;  /* 0x0000002012137824 */ /* 0x000fe200078e00ff */
[----:B0-----:R-:W-:-:S04]  /*7040*/  LOP3.LUT R12, R155, 0x10, RZ, 0x3c, !PT ;  /* 0x000000109b0c7812 */ /* 0x001fc800078e3cff */
[----:B------:R-:W-:Y:S02]  /*7050*/  LOP3.LUT R19, R19, 0xc00, RZ, 0xc0, !PT ;  /* 0x00000c0013137812 */ /* 0x000fe400078ec0ff */
[C---:B-1----:R-:W-:Y:S02]  /*7060*/  LOP3.LUT R13, R155.reuse, 0x20, RZ, 0x3c, !PT ;  /* 0x000000209b0d7812 */ /* 0x042fe400078e3cff */
[----:B------:R-:W-:Y:S01]  /*7070*/  LOP3.LUT R15, R155, 0x30, RZ, 0x3c, !PT ;  /* 0x000000309b0f7812 */ /* 0x000fe200078e3cff */
[----:B------:R-:W-:Y:S01]  /*7080*/  IMAD R19, R16, 0x80, R19 ;  /* 0x0000008010137824 */ /* 0x000fe200078e0213 */
[----:B------:R-:W-:Y:S01]  /*7090*/  LOP3.LUT R18, R18, 0x7f, RZ, 0xc0, !PT ;  /* 0x0000007f12127812 */ /* 0x000fe200078ec0ff */
[----:B------:R-:W0:Y:S02]  /*70a0*/  S2UR UR77, SR_CgaCtaId ;  /* 0x00000000004d79c3 */ /* 0x000e240000008800 */
[----:B------:R-:W-:Y:S01]  /*70b0*/  IMAD.IADD R192, R19, 0x1, R14 ;  /* 0x0000000113c07824 */ /* 0x000fe200078e020e */
[C---:B------:R-:W-:Y:S01]  /*70c0*/  LOP3.LUT R14, R155.reuse, 0x60, RZ, 0x3c, !PT ;  /* 0x000000609b0e7812 */ /* 0x040fe200078e3cff */
[----:B--2---:R-:W-:Y:S04]  /*70d0*/  STS.U8 [R155+UR6], R24 ;  /* 0x000000189b007988 */ /* 0x004fe80008000006 */
[----:B----4-:R-:W-:Y:S04]  /*70e0*/  STS.U8 [R155+UR6+0x400], R150 ;  /* 0x000400969b007988 */ /* 0x010fe80008000006 */
[----:B------:R-:W-:Y:S04]  /*70f0*/  STS.U8 [R155+UR6+0x800], R27 ;  /* 0x0008001b9b007988 */ /* 0x000fe80008000006 */
        /* <DEDUP_REMOVED lines=12> */
[----:B------:R1:W-:Y:S04]  /*71c0*/  STS.U8 [R12+UR6+0x1c80], R217 ;  /* 0x001c80d90c007988 */ /* 0x0003e80008000006 */
[----:B-----5:R-:W-:Y:S01]  /*71d0*/  STS.U8 [R13+UR6+0x100], R163 ;  /* 0x000100a30d007988 */ /* 0x020fe20008000006 */
[----:B-1----:R-:W-:-:S03]  /*71e0*/  LOP3.LUT R12, R155, 0x40, RZ, 0x3c, !PT ;  /* 0x000000409b0c7812 */ /* 0x002fc600078e3cff */
        /* <DEDUP_REMOVED lines=8> */
[----:B------:R-:W-:Y:S01]  /*7270*/  STS.U8 [R15+UR6+0x580], R167 ;  /* 0x000580a70f007988 */ /* 0x000fe20008000006 */
        /* <DEDUP_REMOVED lines=37> */
[----:B---3--:R-:W-:Y:S04]  /*74d0*/  STS.U8 [R22+UR6+0x1780], R224 ;  /* 0x001780e016007988 */ /* 0x008fe80008000006 */
[----:B------:R-:W-:Y:S04]  /*74e0*/  STS.U8 [R22+UR6+0x1b80], R225 ;  /* 0x001b80e116007988 */ /* 0x000fe80008000006 */
[----:B------:R-:W-:Y:S01]  /*74f0*/  STS.U8 [R22+UR6+0x1f80], R226 ;  /* 0x001f80e216007988 */ /* 0x000fe20008000006 */
[----:B------:R-:W-:-:S02]  /*7500*/  UMOV UR76, 0x400 ;  /* 0x00000400004c7882 */ /* 0x000fc40000000000 */
[----:B0-----:R-:W-:Y:S01]  /*7510*/  ULEA UR76, UR77, UR76, 0x18 ;  /* 0x0000004c4d4c7291 */ /* 0x001fe2000f8ec0ff */
[----:B------:R-:W-:Y:S08]  /*7520*/  BAR.SYNC.DEFER_BLOCKING 0x0 ;  /* 0x0000000000007b1d */ /* 0x000ff00000010000 */
[----:B------:R-:W0:Y:S04]  /*7530*/  LDSM.16.M88.4 R16, [R192+UR76] ;  /* 0x0000004cc010783b */ /* 0x000e280008000200 */
[----:B------:R-:W2:Y:S01]  /*7540*/  LDSM.16.M88.4 R12, [R192+UR76+0x1000] ;  /* 0x0010004cc00c783b */ /* 0x000ea20008000200 */
[----:B------:R-:W-:-:S02]  /*7550*/  IMAD R20, R21, 0x100, R20 ;  /* 0x0000010015147824 */ /* 0x000fc400078e0214 */
[----:B-1----:R-:W-:Y:S02]  /*7560*/  IMAD R26, R228, 0x100, R227 ;  /* 0x00000100e41a7824 */ /* 0x002fe400078e02e3 */
[----:B------:R-:W-:Y:S02]  /*7570*/  IMAD R25, R230, 0x100, R229 ;  /* 0x00000100e6197824 */ /* 0x000fe400078e02e5 */
[----:B------:R-:W-:Y:S01]  /*7580*/  IMAD R27, R232, 0x100, R231 ;  /* 0x00000100e81b7824 */ /* 0x000fe200078e02e7 */
[----:B------:R-:W-:Y:S02]  /*7590*/  F2FP.F16.E4M3.UNPACK_B R24, R20 ;  /* 0x00000014ff18723e */ /* 0x000fe400020006ff */
[----:B------:R-:W-:Y:S02]  /*75a0*/  F2FP.F16.E4M3.UNPACK_B R26, R26 ;  /* 0x0000001aff1a723e */ /* 0x000fe400020006ff */
[----:B------:R-:W-:Y:S02]  /*75b0*/  F2FP.F16.E4M3.UNPACK_B R25, R25 ;  /* 0x00000019ff19723e */ /* 0x000fe400020006ff */
[----:B------:R-:W-:Y:S01]  /*75c0*/  F2FP.F16.E4M3.UNPACK_B R27, R27 ;  /* 0x0000001bff1b723e */ /* 0x000fe200020006ff */
[----:B------:R-:W-:-:S02]  /*75d0*/  IMAD R215, R215, 0x100, R216 ;  /* 0x00000100d7d77824 */ /* 0x000fc400078e02d8 */
[----:B------:R-:W-:Y:S02]  /*75e0*/  IMAD R213, R214, 0x100, R213 ;  /* 0x00000100d6d57824 */ /* 0x000fe400078e02d5 */
[----:B------:R-:W-:Y:S02]  /*75f0*/  IMAD R209, R210, 0x100, R209 ;  /* 0x00000100d2d17824 */ /* 0x000fe400078e02d1 */
[----:B------:R-:W-:Y:S01]  /*7600*/  IMAD R207, R208, 0x100, R207 ;  /* 0x00000100d0cf7824 */ /* 0x000fe200078e02cf */
[----:B0-----:R-:W-:Y:S02]  /*7610*/  F2FP.F16.E4M3.UNPACK_B R20, R16 ;  /* 0x00000010ff14723e */ /* 0x001fe400020006ff */
[----:B------:R-:W-:Y:S02]  /*7620*/  F2FP.F16.E4M3.UNPACK_B R21, R17 ;  /* 0x00000011ff15723e */ /* 0x000fe400020006ff */
[----:B--2---:R-:W-:Y:S02]  /*7630*/  F2FP.F16.E4M3.UNPACK_B R28, R12 ;  /* 0x0000000cff1c723e */ /* 0x004fe400020006ff */
[----:B------:R-:W-:-:S03]  /*7640*/  F2FP.F16.E4M3.UNPACK_B R29, R13 ;  /* 0x0000000dff1d723e */ /* 0x000fc600020006ff */
[----:B------:R-:W-:Y:S01]  /*7650*/  HMMA.16816.F32 R20, R24, R20, R8 ;  /* 0x000000141814723c */ /* 0x000fe20000001808 */
[----:B------:R-:W-:Y:S02]  /*7660*/  F2FP.F16.E4M3.UNPACK_B R16, R16.H1 ;  /* 0x00000010ff10723e */ /* 0x000fe400030006ff */
[----:B------:R-:W-:-:S05]  /*7670*/  F2FP.F16.E4M3.UNPACK_B R17, R17.H1 ;  /* 0x00000011ff11723e */ /* 0x000fca00030006ff */
[----:B------:R-:W-:Y:S01]  /*7680*/  HMMA.16816.F32 R24, R24, R28, R4 ;  /* 0x0000001c1818723c */ /* 0x000fe20000001804 */
[----:B------:R-:W-:Y:S02]  /*7690*/  F2FP.F16.E4M3.UNPACK_B R4, R215 ;  /* 0x000000d7ff04723e */ /* 0x000fe400020006ff */
[----:B------:R-:W-:Y:S02]  /*76a0*/  F2FP.F16.E4M3.UNPACK_B R6, R213 ;  /* 0x000000d5ff06723e */ /* 0x000fe400020006ff */
[----:B------:R-:W-:Y:S02]  /*76b0*/  F2FP.F16.E4M3.UNPACK_B R5, R209 ;  /* 0x000000d1ff05723e */ /* 0x000fe400020006ff */
[----:B------:R-:W-:Y:S02]  /*76c0*/  F2FP.F16.E4M3.UNPACK_B R7, R207 ;  /* 0x000000cfff07723e */ /* 0x000fe400020006ff */
[----:B------:R-:W-:Y:S02]  /*76d0*/  F2FP.F16.E4M3.UNPACK_B R12, R12.H1 ;  /* 0x0000000cff0c723e */ /* 0x000fe400030006ff */
[----:B------:R-:W-:-:S03]  /*76e0*/  F2FP.F16.E4M3.UNPACK_B R13, R13.H1 ;  /* 0x0000000dff0d723e */ /* 0x000fc600030006ff */
[C---:B------:R-:W-:Y:S01]  /*76f0*/  HMMA.16816.F32 R20, R4.reuse, R16, R20 ;  /* 0x000000100414723c */ /* 0x040fe20000001814 */
[----:B------:R-:W-:Y:S02]  /*7700*/  IMAD R28, R197, 0x100, R196 ;  /* 0x00000100c51c7824 */ /* 0x000fe400078e02c4 */
[----:B------:R-:W-:Y:S02]  /*7710*/  IMAD R30, R199, 0x100, R198 ;  /* 0x00000100c71e7824 */ /* 0x000fe400078e02c6 */
[----:B------:R-:W-:Y:S02]  /*7720*/  IMAD R29, R201, 0x100, R200 ;  /* 0x00000100c91d7824 */ /* 0x000fe400078e02c8 */
[----:B------:R-:W-:Y:S01]  /*7730*/  IMAD R31, R203, 0x100, R202 ;  /* 0x00000100cb1f7824 */ /* 0x000fe200078e02ca */
[----:B------:R-:W-:Y:S01]  /*7740*/  HMMA.16816.F32 R24, R4, R12, R24 ;  /* 0x0000000c0418723c */ /* 0x000fe20000001818 */
[----:B------:R-:W-:Y:S02]  /*7750*/  F2FP.F16.E4M3.UNPACK_B R28, R28 ;  /* 0x0000001cff1c723e */ /* 0x000fe400020006ff */
[----:B------:R-:W-:-:S02]  /*7760*/  F2FP.F16.E4M3.UNPACK_B R30, R30 ;  /* 0x0000001eff1e723e */ /* 0x000fc400020006ff */
[----:B------:R-:W-:Y:S02]  /*7770*/  F2FP.F16.E4M3.UNPACK_B R29, R29 ;  /* 0x0000001dff1d723e */ /* 0x000fe400020006ff */
[----:B------:R-:W-:Y:S02]  /*7780*/  F2FP.F16.E4M3.UNPACK_B R31, R31 ;  /* 0x0000001fff1f723e */ /* 0x000fe400020006ff */
[----:B------:R-:W-:Y:S02]  /*7790*/  F2FP.F16.E4M3.UNPACK_B R4, R18 ;  /* 0x00000012ff04723e */ /* 0x000fe400020006ff */
[----:B------:R-:W-:Y:S02]  /*77a0*/  F2FP.F16.E4M3.UNPACK_B R5, R19 ;  /* 0x00000013ff05723e */ /* 0x000fe400020006ff */
[----:B------:R-:W-:Y:S02]  /*77b0*/  LOP3.LUT R192, R192, 0x40, RZ, 0x3c, !PT ;  /* 0x00000040c0c07812 */ /* 0x000fe400078e3cff */
[----:B------:R-:W-:-:S02]  /*77c0*/  F2FP.F16.E4M3.UNPACK_B R12, R14 ;  /* 0x0000000eff0c723e */ /* 0x000fc400020006ff */
[----:B------:R-:W-:Y:S01]  /*77d0*/  F2FP.F16.E4M3.UNPACK_B R13, R15 ;  /* 0x0000000fff0d723e */ /* 0x000fe200020006ff */
[C---:B------:R-:W-:Y:S01]  /*77e0*/  HMMA.16816.F32 R20, R28.reuse, R4, R20 ;  /* 0x000000041c14723c */ /* 0x040fe20000001814 */
[----:B------:R-:W0:Y:S04]  /*77f0*/  LDSM.16.M88.4 R8, [R192+UR76] ;  /* 0x0000004cc008783b */ /* 0x000e280008000200 */
[----:B------:R-:W1:Y:S03]  /*7800*/  LDSM.16.M88.4 R4, [R192+UR76+0x1000] ;  /* 0x0010004cc004783b */ /* 0x000e660008000200 */
[----:B------:R-:W-:Y:S01]  /*7810*/  HMMA.16816.F32 R24, R28, R12, R24 ;  /* 0x0000000c1c18723c */ /* 0x000fe20000001818 */
[----:B------:R-:W-:-:S02]  /*7820*/  IMAD R16, R177, 0x100, R178 ;  /* 0x00000100b1107824 */ /* 0x000fc400078e02b2 */
[----:B------:R-:W-:Y:S02]  /*7830*/  IMAD R175, R175, 0x100, R180 ;  /* 0x00000100afaf7824 */ /* 0x000fe400078e02b4 */
[----:B------:R-:W-:Y:S02]  /*7840*/  IMAD R17, R176, 0x100, R179 ;  /* 0x00000100b0117824 */ /* 0x000fe400078e02b3 */
[----:B------:R-:W-:Y:S01]  /*7850*/  IMAD R181, R182, 0x100, R181 ;  /* 0x00000100b6b57824 */ /* 0x000fe200078e02b5 */
[----:B------:R-:W-:Y:S02]  /*7860*/  F2FP.F16.E4M3.UNPACK_B R12, R18.H1 ;  /* 0x00000012ff0c723e */ /* 0x000fe400030006ff */
[----:B------:R-:W-:Y:S02]  /*7870*/  F2FP.F16.E4M3.UNPACK_B R13, R19.H1 ;  /* 0x00000013ff0d723e */ /* 0x000fe400030006ff */
[----:B------:R-:W-:Y:S02]  /*7880*/  F2FP.F16.E4M3.UNPACK_B R16, R16 ;  /* 0x00000010ff10723e */ /* 0x000fe400020006ff */
[----:B------:R-:W-:-:S02]  /*7890*/  F2FP.F16.E4M3.UNPACK_B R18, R175 ;  /* 0x000000afff12723e */ /* 0x000fc400020006ff */
[----:B------:R-:W-:Y:S02]  /*78a0*/  F2FP.F16.E4M3.UNPACK_B R17, R17 ;  /* 0x00000011ff11723e */ /* 0x000fe400020006ff */
[----:B------:R-:W-:Y:S02]  /*78b0*/  F2FP.F16.E4M3.UNPACK_B R19, R181 ;  /* 0x000000b5ff13723e */ /* 0x000fe400020006ff */
[----:B------:R-:W-:Y:S02]  /*78c0*/  F2FP.F16.E4M3.UNPACK_B R14, R14.H1 ;  /* 0x0000000eff0e723e */ /* 0x000fe400030006ff */
[----:B------:R-:W-:-:S03]  /*78d0*/  F2FP.F16.E4M3.UNPACK_B R15, R15.H1 ;  /* 0x0000000fff0f723e */ /* 0x000fc600030006ff */
[C---:B------:R-:W-:Y:S08]  /*78e0*/  HMMA.16816.F32 R20, R16.reuse, R12, R20 ;  /* 0x0000000c1014723c */ /* 0x040ff00000001814 */
[----:B------:R-:W-:Y:S01]  /*78f0*/  HMMA.16816.F32 R24, R16, R14, R24 ;  /* 0x0000000e1018723c */ /* 0x000fe20000001818 */
[----:B------:R-:W-:Y:S02]  /*7900*/  IMAD R12, R140, 0x100, R139 ;  /* 0x000001008c0c7824 */ /* 0x000fe400078e028b */
[----:B------:R-:W-:-:S02]  /*7910*/  IMAD R141, R142, 0x100, R141 ;  /* 0x000001008e8d7824 */ /* 0x000fc400078e028d */
[----:B------:R-:W-:Y:S02]  /*7920*/  IMAD R13, R144, 0x100, R143 ;  /* 0x00000100900d7824 */ /* 0x000fe400078e028f */
[----:B------:R-:W-:Y:S01]  /*7930*/  IMAD R145, R146, 0x100, R145 ;  /* 0x0000010092917824 */ /* 0x000fe200078e0291 */
[----:B------:R-:W-:Y:S02]  /*7940*/  F2FP.F16.E4M3.UNPACK_B R12, R12 ;  /* 0x0000000cff0c723e */ /* 0x000fe400020006ff */
[----:B------:R-:W-:Y:S02]  /*7950*/  F2FP.F16.E4M3.UNPACK_B R14, R141 ;  /* 0x0000008dff0e723e */ /* 0x000fe400020006ff */
[----:B------:R-:W-:Y:S02]  /*7960*/  F2FP.F16.E4M3.UNPACK_B R13, R13 ;  /* 0x0000000dff0d723e */ /* 0x000fe400020006ff */
[----:B------:R-:W-:Y:S02]  /*7970*/  F2FP.F16.E4M3.UNPACK_B R15, R145 ;  /* 0x00000091ff0f723e */ /* 0x000fe400020006ff */
[----:B0-----:R-:W-:-:S02]  /*7980*/  F2FP.F16.E4M3.UNPACK_B R18, R8 ;  /* 0x00000008ff12723e */ /* 0x001fc400020006ff */
[----:B------:R-:W-:Y:S02]  /*7990*/  F2FP.F16.E4M3.UNPACK_B R19, R9 ;  /* 0x00000009ff13723e */ /* 0x000fe400020006ff */
[----:B-1----:R-:W-:Y:S02]  /*79a0*/  F2FP.F16.E4M3.UNPACK_B R16, R4 ;  /* 0x00000004ff10723e */ /* 0x002fe400020006ff */
[----:B------:R-:W-:-:S03]  /*79b0*/  F2FP.F16.E4M3.UNPACK_B R17, R5 ;  /* 0x00000005ff11723e */ /* 0x000fc600020006ff */
        /* <DEDUP_REMOVED lines=10> */
[----:B------:R-:W-:-:S02]  /*7a60*/  F2FP.F16.E4M3.UNPACK_B R8, R8.H1 ;  /* 0x00000008ff08723e */ /* 0x000fc400030006ff */
[----:B------:R-:W-:Y:S02]  /*7a70*/  F2FP.F16.E4M3.UNPACK_B R9, R9.H1 ;  /* 0x00000009ff09723e */ /* 0x000fe400030006ff */
        /* <DEDUP_REMOVED lines=12> */
[----:B------:R-:W-:-:S02]  /*7b40*/  F2FP.F16.E4M3.UNPACK_B R4, R10 ;  /* 0x0000000aff04723e */ /* 0x000fc400020006ff */
[----:B------:R-:W-:Y:S02]  /*7b50*/  F2FP.F16.E4M3.UNPACK_B R5, R11 ;  /* 0x0000000bff05723e */ /* 0x000fe400020006ff */
[----:B------:R-:W-:Y:S02]  /*7b60*/  F2FP.F16.E4M3.UNPACK_B R8, R6 ;  /* 0x00000006ff08723e */ /* 0x000fe400020006ff */
[----:B------:R-:W-:-:S03]  /*7b70*/  F2FP.F16.E4M3.UNPACK_B R9, R7 ;  /* 0x00000007ff09723e */ /* 0x000fc600020006ff */
[----:B------:R-:W-:Y:S01]  /*7b80*/  HMMA.16816.F32 R20, R12, R4, R20 ;  /* 0x000000040c14723c */ /* 0x000fe20000001814 */
[----:B------:R-:W-:-:S07]  /*7b90*/  USHF.R.S32.HI UR6, URZ, 0x1f, UR4 ;  /* 0x0000001fff067899 */ /* 0x000fce0008011404 */
[----:B------:R-:W-:Y:S01]  /*7ba0*/  HMMA.16816.F32 R24, R12, R8, R24 ;  /* 0x000000080c18723c */ /* 0x000fe20000001818 */
[----:B------:R-:W-:Y:S01]  /*7bb0*/  UIADD3 UR44, UP5, UPT, UR4, UR44, URZ ;  /* 0x0000002c042c7290 */ /* 0x000fe2000ffbe0ff */
[----:B------:R-:W-:Y:S02]  /*7bc0*/  IMAD R115, R116, 0x100, R115 ;  /* 0x0000010074737824 */ /* 0x000fe400078e0273 */
[----:B------:R-:W-:Y:S02]  /*7bd0*/  IMAD R117, R118, 0x100, R117 ;  /* 0x0000010076757824 */ /* 0x000fe400078e0275 */
[----:B------:R-:W-:Y:S02]  /*7be0*/  IMAD R119, R120, 0x100, R119 ;  /* 0x0000010078777824 */ /* 0x000fe400078e0277 */
[----:B------:R-:W-:Y:S01]  /*7bf0*/  IMAD R121, R122, 0x100, R121 ;  /* 0x000001007a797824 */ /* 0x000fe200078e0279 */
[----:B------:R-:W-:Y:S01]  /*7c00*/  UIADD3.X UR48, UPT, UPT, UR6, UR48, URZ, UP5, !UPT ;  /* 0x0000003006307290 */ /* 0x000fe2000affe4ff */
[----:B------:R-:W-:Y:S01]  /*7c10*/  F2FP.F16.E4M3.UNPACK_B R10, R10.H1 ;  /* 0x0000000aff0a723e */ /* 0x000fe200030006ff */
[----:B------:R-:W-:Y:S01]  /*7c20*/  UIADD3 UR37, UP5, UPT, UR4, UR37, URZ ;  /* 0x0000002504257290 */ /* 0x000fe2000ffbe0ff */
[----:B------:R-:W-:-:S02]  /*7c30*/  F2FP.F16.E4M3.UNPACK_B R11, R11.H1 ;  /* 0x0000000bff0b723e */ /* 0x000fc400030006ff */
[----:B------:R-:W-:Y:S02]  /*7c40*/  F2FP.F16.E4M3.UNPACK_B R12, R115 ;  /* 0x00000073ff0c723e */ /* 0x000fe400020006ff */
[----:B------:R-:W-:Y:S02]  /*7c50*/  F2FP.F16.E4M3.UNPACK_B R14, R117 ;  /* 0x00000075ff0e723e */ /* 0x000fe400020006ff */
[----:B------:R-:W-:Y:S02]  /*7c60*/  F2FP.F16.E4M3.UNPACK_B R13, R119 ;  /* 0x00000077ff0d723e */ /* 0x000fe400020006ff */
[----:B------:R-:W-:Y:S02]  /*7c70*/  F2FP.F16.E4M3.UNPACK_B R15, R121 ;  /* 0x00000079ff0f723e */ /* 0x000fe400020006ff */
[----:B------:R-:W-:Y:S02]  /*7c80*/  F2FP.F16.E4M3.UNPACK_B R6, R6.H1 ;  /* 0x00000006ff06723e */ /* 0x000fe400030006ff */
[----:B------:R-:W-:-:S02]  /*7c90*/  F2FP.F16.E4M3.UNPACK_B R7, R7.H1 ;  /* 0x00000007ff07723e */ /* 0x000fc400030006ff */
[----:B------:R-:W-:Y:S02]  /*7ca0*/  IADD3 R33, P4, PT, R33, UR4, RZ ;  /* 0x0000000421217c10 */ /* 0x000fe4000ff9e0ff */
[----:B------:R-:W-:Y:S02]  /*7cb0*/  IADD3 R38, P3, PT, R38, UR4, RZ ;  /* 0x0000000426267c10 */ /* 0x000fe4000ff7e0ff */
[----:B------:R-:W-:Y:S02]  /*7cc0*/  IADD3 R40, P2, PT, R40, UR4, RZ ;  /* 0x0000000428287c10 */ /* 0x000fe4000ff5e0ff */
[----:B------:R-:W-:Y:S01]  /*7cd0*/  IADD3 R42, P1, PT, R42, UR4, RZ ;  /* 0x000000042a2a7c10 */ /* 0x000fe2000ff3e0ff */
[----:B------:R-:W-:Y:S02]  /*7ce0*/  UIADD3.X UR55, UPT, UPT, UR6, UR55, URZ, UP5, !UPT ;  /* 0x0000003706377290 */ /* 0x000fe4000affe4ff */
[----:B------:R-:W-:Y:S01]  /*7cf0*/  IADD3.X R50, PT, PT, R50, UR6, RZ, P4, !PT ;  /* 0x0000000632327c10 */ /* 0x000fe2000a7fe4ff */
[----:B------:R-:W-:Y:S01]  /*7d00*/  UIADD3 UR17, UP0, UPT, UR4, UR17, URZ ;  /* 0x0000001104117290 */ /* 0x000fe2000ff1e0ff */
[----:B------:R-:W-:Y:S01]  /*7d10*/  IADD3.X R52, PT, PT, R52, UR6, RZ, P3, !PT ;  /* 0x0000000634347c10 */ /* 0x000fe20009ffe4ff */
[----:B------:R-:W-:Y:S01]  /*7d20*/  UIADD3 UR16, UP1, UPT, UR4, UR16, URZ ;  /* 0x0000001004107290 */ /* 0x000fe2000ff3e0ff */
[----:B------:R-:W-:Y:S01]  /*7d30*/  IADD3.X R54, PT, PT, R54, UR6, RZ, P2, !PT ;  /* 0x0000000636367c10 */ /* 0x000fe200097fe4ff */
[----:B------:R-:W-:Y:S01]  /*7d40*/  UIADD3 UR15, UP2, UPT, UR4, UR15, URZ ;  /* 0x0000000f040f7290 */ /* 0x000fe2000ff5e0ff */
[----:B------:R-:W-:Y:S01]  /*7d50*/  IADD3.X R56, PT, PT, R56, UR6, RZ, P1, !PT ;  /* 0x0000000638387c10 */ /* 0x000fe20008ffe4ff */
[----:B------:R-:W-:-:S02]  /*7d60*/  UIADD3 UR14, UP3, UPT, UR4, UR14, URZ ;  /* 0x0000000e040e7290 */ /* 0x000fc4000ff7e0ff */
[----:B------:R-:W-:Y:S02]  /*7d70*/  UIADD3 UR7, UP4, UPT, UR4, UR7, URZ ;  /* 0x0000000704077290 */ /* 0x000fe4000ff9e0ff */
[----:B------:R-:W-:Y:S02]  /*7d80*/  UIADD3 UR30, UP5, UPT, UR4, UR30, URZ ;  /* 0x0000001e041e7290 */ /* 0x000fe4000ffbe0ff */
[----:B------:R-:W-:Y:S01]  /*7d90*/  IADD3 R44, P0, PT, R44, UR4, RZ ;  /* 0x000000042c2c7c10 */ /* 0x000fe2000ff1e0ff */
[----:B------:R-:W-:Y:S01]  /*7da0*/  HMMA.16816.F32 R8, R12, R10, R20 ;  /* 0x0000000a0c08723c */ /* 0x000fe20000001814 */
[----:B------:R-:W-:Y:S02]  /*7db0*/  IADD3 R46, P6, PT, R46, UR4, RZ ;  /* 0x000000042e2e7c10 */ /* 0x000fe4000ffde0ff */
[----:B------:R-:W-:Y:S02]  /*7dc0*/  IADD3 R48, P5, PT, R48, UR4, RZ ;  /* 0x0000000430307c10 */ /* 0x000fe4000ffbe0ff */
[----:B------:R-:W-:-:S02]  /*7dd0*/  IADD3 R41, P4, PT, R41, UR4, RZ ;  /* 0x0000000429297c10 */ /* 0x000fc4000ff9e0ff */
[----:B------:R-:W-:Y:S01]  /*7de0*/  IADD3 R43, P3, PT, R43, UR4, RZ ;  /* 0x000000042b2b7c10 */ /* 0x000fe2000ff7e0ff */
[----:B------:R-:W-:Y:S01]  /*7df0*/  HMMA.16816.F32 R4, R12, R6, R24 ;  /* 0x000000060c04723c */ /* 0x000fe20000001818 */
[----:B------:R-:W-:Y:S02]  /*7e00*/  IADD3 R45, P2, PT, R45, UR4, RZ ;  /* 0x000000042d2d7c10 */ /* 0x000fe4000ff5e0ff */
[----:B------:R-:W-:Y:S01]  /*7e10*/  IADD3 R47, P1, PT, R47, UR4, RZ ;  /* 0x000000042f2f7c10 */ /* 0x000fe2000ff3e0ff */
[----:B------:R-:W-:Y:S02]  /*7e20*/  UIADD3.X UR10, UPT, UPT, UR6, UR10, URZ, UP0, !UPT ;  /* 0x0000000a060a7290 */ /* 0x000fe400087fe4ff */
[----:B------:R-:W-:Y:S02]  /*7e30*/  UIADD3.X UR11, UPT, UPT, UR6, UR11, URZ, UP1, !UPT ;  /* 0x0000000b060b7290 */ /* 0x000fe40008ffe4ff */
[----:B------:R-:W-:Y:S02]  /*7e40*/  UIADD3.X UR45, UPT, UPT, UR6, UR45, URZ, UP2, !UPT ;  /* 0x0000002d062d7290 */ /* 0x000fe400097fe4ff */
[----:B------:R-:W-:-:S02]  /*7e50*/  UIADD3.X UR46, UPT, UPT, UR6, UR46, URZ, UP3, !UPT ;  /* 0x0000002e062e7290 */ /* 0x000fc40009ffe4ff */
[----:B------:R-:W-:Y:S02]  /*7e60*/  UIADD3.X UR47, UPT, UPT, UR6, UR47, URZ, UP4, !UPT ;  /* 0x0000002f062f7290 */ /* 0x000fe4000a7fe4ff */
        /* <DEDUP_REMOVED lines=15> */
[----:B------:R-:W-:Y:S01]  /*7f60*/  IADD3 R49, P0, PT, R49, UR4, RZ ;  /* 0x0000000431317c10 */ /* 0x000fe2000ff1e0ff */
[----:B------:R-:W-:Y:S01]  /*7f70*/  UIADD3 UR5, UPT, UPT, UR5, -0x1, URZ ;  /* 0xffffffff05057890 */ /* 0x000fe2000fffe0ff */
[----:B------:R-:W-:Y:S02]  /*7f80*/  IADD3 R51, P6, PT, R51, UR4, RZ ;  /* 0x0000000433337c10 */ /* 0x000fe4000ffde0ff */
[----:B------:R-:W-:Y:S02]  /*7f90*/  IADD3 R53, P5, PT, R53, UR4, RZ ;  /* 0x0000000435357c10 */ /* 0x000fe4000ffbe0ff */
[----:B------:R-:W-:Y:S02]  /*7fa0*/  IADD3 R55, P4, PT, R55, UR4, RZ ;  /* 0x0000000437377c10 */ /* 0x000fe4000ff9e0ff */
[----:B------:R-:W-:Y:S02]  /*7fb0*/  IADD3 R57, P3, PT, R57, UR4, RZ ;  /* 0x0000000439397c10 */ /* 0x000fe4000ff7e0ff */
[----:B------:R-:W-:-:S02]  /*7fc0*/  IADD3 R59, P2, PT, R59, UR4, RZ ;  /* 0x000000043b3b7c10 */ /* 0x000fc4000ff5e0ff */
[----:B------:R-:W-:Y:S01]  /*7fd0*/  IADD3 R61, P1, PT, R61, UR4, RZ ;  /* 0x000000043d3d7c10 */ /* 0x000fe2000ff3e0ff */
[----:B------:R-:W-:Y:S02]  /*7fe0*/  UIADD3.X UR49, UPT, UPT, UR6, UR49, URZ, UP6, !UPT ;  /* 0x0000003106317290 */ /* 0x000fe4000b7fe4ff */
[----:B------:R-:W-:Y:S02]  /*7ff0*/  UIADD3.X UR50, UPT, UPT, UR6, UR50, URZ, UP0, !UPT ;  /* 0x0000003206327290 */ /* 0x000fe400087fe4ff */
[----:B------:R-:W-:Y:S02]  /*8000*/  UIADD3.X UR51, UPT, UPT, UR6, UR51, URZ, UP1, !UPT ;  /* 0x0000003306337290 */ /* 0x000fe40008ffe4ff */
[----:B------:R-:W-:Y:S02]  /*8010*/  UIADD3.X UR52, UPT, UPT, UR6, UR52, URZ, UP2, !UPT ;  /* 0x0000003406347290 */ /* 0x000fe400097fe4ff */
[----:B------:R-:W-:Y:S02]  /*8020*/  UIADD3.X UR53, UPT, UPT, UR6, UR53, URZ, UP3, !UPT ;  /* 0x0000003506357290 */ /* 0x000fe40009ffe4ff */
[----:B------:R-:W-:-:S02]  /*8030*/  UIADD3.X UR54, UPT, UPT, UR6, UR54, URZ, UP4, !UPT ;  /* 0x0000003606367290 */ /* 0x000fc4000a7fe4ff */
        /* <DEDUP_REMOVED lines=14> */
[----:B------:R-:W-:Y:S01]  /*8120*/  UISETP.NE.U32.AND UP5, UPT, UR5, URZ, UPT ;  /* 0x000000ff0500728c */ /* 0x000fe2000bfa5070 */
[----:B------:R-:W-:-:S02]  /*8130*/  IADD3 R63, P0, PT, R63, UR4, RZ ;  /* 0x000000043f3f7c10 */ /* 0x000fc4000ff1e0ff */
[----:B------:R-:W-:Y:S02]  /*8140*/  IADD3 R65, P6, PT, R65, UR4, RZ ;  /* 0x0000000441417c10 */ /* 0x000fe4000ffde0ff */
[----:B------:R-:W-:Y:S02]  /*8150*/  IADD3 R67, P5, PT, R67, UR4, RZ ;  /* 0x0000000443437c10 */ /* 0x000fe4000ffbe0ff */
[----:B------:R-:W-:Y:S02]  /*8160*/  IADD3 R69, P4, PT, R69, UR4, RZ ;  /* 0x0000000445457c10 */ /* 0x000fe4000ff9e0ff */
[----:B------:R-:W-:Y:S02]  /*8170*/  IADD3 R71, P3, PT, R71, UR4, RZ ;  /* 0x0000000447477c10 */ /* 0x000fe4000ff7e0ff */
[----:B------:R-:W-:Y:S02]  /*8180*/  IADD3 R73, P2, PT, R73, UR4, RZ ;  /* 0x0000000449497c10 */ /* 0x000fe4000ff5e0ff */
[----:B------:R-:W-:Y:S01]  /*8190*/  IADD3 R75, P1, PT, R75, UR4, RZ ;  /* 0x000000044b4b7c10 */ /* 0x000fe2000ff3e0ff */
[----:B------:R-:W-:-:S02]  /*81a0*/  UIADD3.X UR56, UPT, UPT, UR6, UR56, URZ, UP6, !UPT ;  /* 0x0000003806387290 */ /* 0x000fc4000b7fe4ff */
[----:B------:R-:W-:Y:S02]  /*81b0*/  UIADD3.X UR57, UPT, UPT, UR6, UR57, URZ, UP0, !UPT ;  /* 0x0000003906397290 */ /* 0x000fe400087fe4ff */
[----:B------:R-:W-:Y:S02]  /*81c0*/  UIADD3.X UR58, UPT, UPT, UR6, UR58, URZ, UP1, !UPT ;  /* 0x0000003a063a7290 */ /* 0x000fe40008ffe4ff */
[----:B------:R-:W-:Y:S02]  /*81d0*/  UIADD3.X UR59, UPT, UPT, UR6, UR59, URZ, UP2, !UPT ;  /* 0x0000003b063b7290 */ /* 0x000fe400097fe4ff */
        /* <DEDUP_REMOVED lines=14> */
[----:B------:R-:W-:-:S02]  /*82c0*/  IADD3.X R98, PT, PT, R98, UR6, RZ, P1, !PT ;  /* 0x0000000662627c10 */ /* 0x000fc40008ffe4ff */
[----:B------:R-:W-:Y:S02]  /*82d0*/  IADD3 R77, P0, PT, R77, UR4, RZ ;  /* 0x000000044d4d7c10 */ /* 0x000fe4000ff1e0ff */
[----:B------:R-:W-:Y:S02]  /*82e0*/  IADD3 R79, P6, PT, R79, UR4, RZ ;  /* 0x000000044f4f7c10 */ /* 0x000fe4000ffde0ff */
[----:B------:R-:W-:Y:S02]  /*82f0*/  IADD3 R81, P5, PT, R81, UR4, RZ ;  /* 0x0000000451517c10 */ /* 0x000fe4000ffbe0ff */
[----:B------:R-:W-:Y:S02]  /*8300*/  IADD3 R83, P4, PT, R83, UR4, RZ ;  /* 0x0000000453537c10 */ /* 0x000fe4000ff9e0ff */
[----:B------:R-:W-:Y:S02]  /*8310*/  IADD3 R85, P3, PT, R85, UR4, RZ ;  /* 0x0000000455557c10 */ /* 0x000fe4000ff7e0ff */
[----:B------:R-:W-:-:S02]  /*8320*/  IADD3 R87, P2, PT, R87, UR4, RZ ;  /* 0x0000000457577c10 */ /* 0x000fc4000ff5e0ff */
[----:B------:R-:W-:Y:S01]  /*8330*/  IADD3 R89, P1, PT, R39, R89, RZ ;  /* 0x0000005927597210 */ /* 0x000fe20007f3e0ff */
[----:B------:R-:W-:Y:S02]  /*8340*/  UIADD3.X UR63, UPT, UPT, UR6, UR63, URZ, UP6, !UPT ;  /* 0x0000003f063f7290 */ /* 0x000fe4000b7fe4ff */
[----:B------:R-:W-:Y:S02]  /*8350*/  UIADD3.X UR64, UPT, UPT, UR6, UR64, URZ, UP0, !UPT ;  /* 0x0000004006407290 */ /* 0x000fe400087fe4ff */
[----:B------:R-:W-:Y:S02]  /*8360*/  UIADD3.X UR65, UPT, UPT, UR6, UR65, URZ, UP1, !UPT ;  /* 0x0000004106417290 */ /* 0x000fe40008ffe4ff */
[----:B------:R-:W-:Y:S02]  /*8370*/  UIADD3.X UR66, UPT, UPT, UR6, UR66, URZ, UP2, !UPT ;  /* 0x0000004206427290 */ /* 0x000fe400097fe4ff */
[----:B------:R-:W-:Y:S02]  /*8380*/  UIADD3.X UR67, UPT, UPT, UR6, UR67, URZ, UP3, !UPT ;  /* 0x0000004306437290 */ /* 0x000fe40009ffe4ff */
[----:B------:R-:W-:-:S02]  /*8390*/  UIADD3.X UR68, UPT, UPT, UR6, UR68, URZ, UP4, !UPT ;  /* 0x0000004406447290 */ /* 0x000fc4000a7fe4ff */
        /* <DEDUP_REMOVED lines=12> */
[----:B------:R-:W-:Y:S01]  /*8460*/  LEA.HI.X.SX32 R100, R39, R100, 0x1, P1 ;  /* 0x0000006427647211 */ /* 0x000fe200008f0eff */
[----:B------:R-:W-:-:S02]  /*8470*/  UIADD3.X UR70, UPT, UPT, UR6, UR70, URZ, UP6, !UPT ;  /* 0x0000004606467290 */ /* 0x000fc4000b7fe4ff */
[----:B------:R-:W-:Y:S02]  /*8480*/  UIADD3.X UR71, UPT, UPT, UR6, UR71, URZ, UP0, !UPT ;  /* 0x0000004706477290 */ /* 0x000fe400087fe4ff */
[----:B------:R-:W-:Y:S02]  /*8490*/  UIADD3.X UR72, UPT, UPT, UR6, UR72, URZ, UP1, !UPT ;  /* 0x0000004806487290 */ /* 0x000fe40008ffe4ff */
[----:B------:R-:W-:Y:S02]  /*84a0*/  UIADD3.X UR73, UPT, UPT, UR6, UR73, URZ, UP2, !UPT ;  /* 0x0000004906497290 */ /* 0x000fe400097fe4ff */
[----:B------:R-:W-:Y:S02]  /*84b0*/  UIADD3.X UR74, UPT, UPT, UR6, UR74, URZ, UP3, !UPT ;  /* 0x0000004a064a7290 */ /* 0x000fe40009ffe4ff */
[----:B------:R-:W-:Y:S02]  /*84c0*/  UIADD3.X UR75, UPT, UPT, UR6, UR75, URZ, UP4, !UPT ;  /* 0x0000004b064b7290 */ /* 0x000fe4000a7fe4ff */
[----:B------:R-:W-:Y:S01]  /*84d0*/  UIADD3 UR18, UPT, UPT, UR18, -0x80, URZ ;  /* 0xffffff8012127890 */ /* 0x000fe2000fffe0ff */
[----:B------:R-:W-:Y:S11]  /*84e0*/  BRA.U UP5, `(.L_x_2) ;  /* 0xffffffcd050c7547 */ /* 0x000ff6000b83ffff */
.L_x_1:
[----:B------:R-:W0:Y:S01]  /*84f0*/  S2R R13, SR_TID.X ;  /* 0x00000000000d7919 */ /* 0x000e220000002100 */
[----:B------:R-:W1:Y:S01]  /*8500*/  S2UR UR5, SR_CgaCtaId ;  /* 0x00000000000579c3 */ /* 0x000e620000008800 */
[----:B------:R-:W-:Y:S01]  /*8510*/  F2FP.SATFINITE.E4M3.F32.PACK_AB_MERGE_C R5, R5, R4, RZ ;  /* 0x000000040505723e */ /* 0x000fe200048070ff */
[----:B------:R-:W-:-:S06]  /*8520*/  UMOV UR4, 0x400 ;  /* 0x0000040000047882 */ /* 0x000fcc0000000000 */
[----:B------:R-:W-:Y:S01]  /*8530*/  BAR.SYNC.DEFER_BLOCKING 0x0 ;  /* 0x0000000000007b1d */ /* 0x000fe20000010000 */
[----:B------:R-:W-:Y:S02]  /*8540*/  F2FP.SATFINITE.E4M3.F32.PACK_AB_MERGE_C R8, R9, R8, RZ ;  /* 0x000000080908723e */ /* 0x000fe400048070ff */
[----:B------:R-:W-:Y:S02]  /*8550*/  F2FP.SATFINITE.E4M3.F32.PACK_AB_MERGE_C R10, R11, R10, RZ ;  /* 0x0000000a0b0a723e */ /* 0x000fe400048070ff */
[----:B------:R-:W-:Y:S01]  /*8560*/  F2FP.SATFINITE.E4M3.F32.PACK_AB_MERGE_C R7, R7, R6, RZ ;  /* 0x000000060707723e */ /* 0x000fe200048070ff */
[----:B------:R-:W2:Y:S01]  /*8570*/  LDCU.128 UR8, c[0x0][0x390] ;  /* 0x00007200ff0877ac */ /* 0x000ea20008000c00 */
[----:B------:R-:W-:Y:S02]  /*8580*/  LOP3.LUT R32, R32, 0x80, RZ, 0xc0, !PT ;  /* 0x0000008020207812 */ /* 0x000fe400078ec0ff */
[C---:B------:R-:W-:Y:S01]  /*8590*/  PRMT R12, R5.reuse, 0x7604, R8 ;  /* 0x00007604050c7816 */ /* 0x040fe20000000008 */
[----:B------:R-:W3:Y:S01]  /*85a0*/  LDCU UR6, c[0x0][0x3b8] ;  /* 0x00007700ff0677ac */ /* 0x000ee20008000800 */
[----:B------:R-:W-:-:S02]  /*85b0*/  LOP3.LUT R6, R5, 0xffff, RZ, 0xc0, !PT ;  /* 0x0000ffff05067812 */ /* 0x000fc400078ec0ff */
[----:B------:R-:W-:Y:S02]  /*85c0*/  LOP3.LUT R11, R3, 0x300, RZ, 0xc0, !PT ;  /* 0x00000300030b7812 */ /* 0x000fe400078ec0ff */
[C---:B------:R-:W-:Y:S02]  /*85d0*/  LOP3.LUT R5, R7.reuse, 0xffff, RZ, 0xc0, !PT ;  /* 0x0000ffff07057812 */ /* 0x040fe400078ec0ff */
[----:B------:R-:W-:Y:S02]  /*85e0*/  SHF.R.U32.HI R6, RZ, 0x8, R6 ;  /* 0x00000008ff067819 */ /* 0x000fe40000011606 */
[----:B------:R-:W-:Y:S01]  /*85f0*/  SHF.R.U32.HI R5, RZ, 0x8, R5 ;  /* 0x00000008ff057819 */ /* 0x000fe20000011605 */
[----:B-1----:R-:W-:Y:S01]  /*8600*/  ULEA UR4, UR5, UR4, 0x18 ;  /* 0x0000000405047291 */ /* 0x002fe2000f8ec0ff */
[----:B------:R-:W-:Y:S01]  /*8610*/  PRMT R14, R7, 0x7604, R10 ;  /* 0x00007604070e7816 */ /* 0x000fe2000000000a */
[----:B------:R-:W1:Y:S01]  /*8620*/  LDCU UR5, c[0x0][0x3b4] ;  /* 0x00007680ff0577ac */ /* 0x000e620008000800 */
[----:B--2---:R-:W-:-:S02]  /*8630*/  ISETP.GE.AND P0, PT, R0, UR10, PT ;  /* 0x0000000a00007c0c */ /* 0x004fc4000bf06270 */
[C---:B0-----:R-:W-:Y:S02]  /*8640*/  LOP3.LUT R4, R13.reuse, 0x1c, RZ, 0xc0, !PT ;  /* 0x0000001c0d047812 */ /* 0x041fe400078ec0ff */
[----:B------:R-:W-:Y:S02]  /*8650*/  SHF.R.U32.HI R15, RZ, 0x4, R13 ;  /* 0x00000004ff0f7819 */ /* 0x000fe4000001160d */
[----:B------:R-:W-:Y:S02]  /*8660*/  LOP3.LUT R9, R4, 0x60, R3, 0xf8, !PT ;  /* 0x0000006004097812 */ /* 0x000fe400078ef803 */
[----:B------:R-:W-:Y:S02]  /*8670*/  LOP3.LUT R4, R10, 0xffff, RZ, 0xc0, !PT ;  /* 0x0000ffff0a047812 */ /* 0x000fe400078ec0ff */
[----:B------:R-:W-:Y:S01]  /*8680*/  LOP3.LUT R3, R8, 0xffff, RZ, 0xc0, !PT ;  /* 0x0000ffff08037812 */ /* 0x000fe200078ec0ff */
[----:B------:R-:W-:Y:S01]  /*8690*/  IMAD.SHL.U32 R8, R13, 0x4, RZ ;  /* 0x000000040d087824 */ /* 0x000fe200078e00ff */
[----:B------:R-:W-:Y:S01]  /*86a0*/  LOP3.LUT R32, R32, 0x2, R15, 0xf8, !PT ;  /* 0x0000000220207812 */ /* 0x000fe200078ef80f */
[----:B------:R-:W-:Y:S01]  /*86b0*/  VIADD R15, R15, 0x38 ;  /* 0x000000380f0f7836 */ /* 0x000fe20000000000 */
[----:B------:R-:W-:-:S02]  /*86c0*/  SHF.R.U32.HI R4, RZ, 0x8, R4 ;  /* 0x00000008ff047819 */ /* 0x000fc40000011604 */
[----:B------:R-:W-:Y:S02]  /*86d0*/  SHF.R.U32.HI R3, RZ, 0x8, R3 ;  /* 0x00000008ff037819 */ /* 0x000fe40000011603 */
[----:B------:R-:W-:Y:S02]  /*86e0*/  LOP3.LUT R9, R32, R9, RZ, 0xfc, !PT ;  /* 0x0000000920097212 */ /* 0x000fe400078efcff */
[----:B------:R-:W-:Y:S02]  /*86f0*/  LOP3.LUT R8, R11, 0x7c, R8, 0xf8, !PT ;  /* 0x0000007c0b087812 */ /* 0x000fe400078ef808 */
[----:B------:R-:W-:Y:S01]  /*8700*/  PRMT R11, R5, 0x7604, R4 ;  /* 0x00007604050b7816 */ /* 0x000fe20000000004 */
[----:B------:R-:W-:Y:S01]  /*8710*/  STS.U16 [R9+UR4], R12 ;  /* 0x0000000c09007988 */ /* 0x000fe20008000404 */
[----:B------:R-:W-:Y:S01]  /*8720*/  PRMT R7, R6, 0x7604, R3 ;  /* 0x0000760406077816 */ /* 0x000fe20000000003 */
[----:B-1----:R-:W-:Y:S01]  /*8730*/  IMAD R3, R0, UR5, RZ ;  /* 0x0000000500037c24 */ /* 0x002fe2000f8e02ff */
[----:B------:R-:W-:-:S02]  /*8740*/  LOP3.LUT R4, R9, 0x40, RZ, 0x3c, !PT ;  /* 0x0000004009047812 */ /* 0x000fc400078e3cff */
[C---:B------:R-:W-:Y:S02]  /*8750*/  LOP3.LUT R5, R9.reuse, 0x20, RZ, 0x3c, !PT ;  /* 0x0000002009057812 */ /* 0x040fe400078e3cff */
[----:B------:R-:W-:Y:S01]  /*8760*/  LOP3.LUT R6, R9, 0x60, RZ, 0x3c, !PT ;  /* 0x0000006009067812 */ /* 0x000fe200078e3cff */
[----:B------:R0:W-:Y:S01]  /*8770*/  STS.U16 [R4+UR4+0x200], R7 ;  /* 0x0002000704007988 */ /* 0x0001e20008000404 */
[--C-:B------:R-:W-:Y:S02]  /*8780*/  LOP3.LUT R10, R8, 0x60, R13.reuse, 0x78, !PT ;  /* 0x00000060080a7812 */ /* 0x100fe400078e780d */
[----:B------:R-:W-:Y:S01]  /*8790*/  SHF.R.U32.HI R25, RZ, 0x4, R13 ;  /* 0x00000004ff197819 */ /* 0x000fe2000001160d */
[----:B------:R3:W-:Y:S01]  /*87a0*/  STS.U16 [R5+UR4+0x100], R14 ;  /* 0x0001000e05007988 */ /* 0x0007e20008000404 */
[----:B------:R-:W-:Y:S02]  /*87b0*/  IADD3 R17, P1, PT, R3, UR8, RZ ;  /* 0x0000000803117c10 */ /* 0x000fe4000ff3e0ff */
[----:B------:R-:W-:Y:S01]  /*87c0*/  SGXT.U32 R25, R25, 0x3 ;  /* 0x000000031919781a */ /* 0x000fe20000000000 */
[----:B------:R1:W-:Y:S01]  /*87d0*/  STS.U16 [R6+UR4+0x300], R11 ;  /* 0x0003000b06007988 */ /* 0x0003e20008000404 */
[----:B------:R-:W-:-:S02]  /*87e0*/  LEA.HI.X.SX32 R18, R3, UR9, 0x1, P1 ;  /* 0x0000000903127c11 */ /* 0x000fc400088f0eff */
[C---:B0-----:R-:W-:Y:S01]  /*87f0*/  LOP3.LUT R4, R2.reuse, R25, RZ, 0xfc, !PT ;  /* 0x0000001902047212 */ /* 0x041fe200078efcff */
[----:B------:R-:W-:Y:S01]  /*8800*/  BAR.SYNC.DEFER_BLOCKING 0x0 ;  /* 0x0000000000007b1d */ /* 0x000fe20000010000 */
[--C-:B------:R-:W-:Y:S02]  /*8810*/  LOP3.LUT R3, R2, 0x8, R25.reuse, 0xfe, !PT ;  /* 0x0000000802037812 */ /* 0x100fe400078efe19 */
[C---:B------:R-:W-:Y:S01]  /*8820*/  ISETP.LT.AND P1, PT, R4.reuse, UR11, !P0 ;  /* 0x0000000b04007c0c */ /* 0x040fe2000c721270 */
[----:B---3--:R-:W-:Y:S01]  /*8830*/  IMAD R5, R4, UR6, RZ ;  /* 0x0000000604057c24 */ /* 0x008fe2000f8e02ff */
[C---:B------:R-:W-:Y:S01]  /*8840*/  ISETP.LT.AND P4, PT, R3.reuse, UR11, !P0 ;  /* 0x0000000b03007c0c */ /* 0x040fe2000c781270 */
[----:B------:R-:W-:Y:S01]  /*8850*/  IMAD R7, R3, UR6, RZ ;  /* 0x0000000603077c24 */ /* 0x000fe2000f8e02ff */
[C---:B------:R-:W-:Y:S02]  /*8860*/  LOP3.LUT R0, R2.reuse, R15, RZ, 0xfc, !PT ;  /* 0x0000000f02007212 */ /* 0x040fe400078efcff */
[----:B------:R-:W-:-:S02]  /*8870*/  LOP3.LUT R13, R2, 0x30, R25, 0xfe, !PT ;  /* 0x00000030020d7812 */ /* 0x000fc400078efe19 */
[--C-:B------:R-:W-:Y:S01]  /*8880*/  LOP3.LUT R9, R2, 0x28, R25.reuse, 0xfe, !PT ;  /* 0x0000002802097812 */ /* 0x100fe200078efe19 */
[----:B------:R-:W-:Y:S01]  /*8890*/  IMAD R16, R0, UR6, RZ ;  /* 0x0000000600107c24 */ /* 0x000fe2000f8e02ff */
[C-C-:B------:R-:W-:Y:S01]  /*88a0*/  LOP3.LUT R3, R2.reuse, 0x20, R25.reuse, 0xfe, !PT ;  /* 0x0000002002037812 */ /* 0x140fe200078efe19 */
[----:B------:R-:W-:Y:S01]  /*88b0*/  IMAD R15, R13, UR6, RZ ;  /* 0x000000060d0f7c24 */ /* 0x000fe2000f8e02ff */
[C-C-:B------:R-:W-:Y:S01]  /*88c0*/  LOP3.LUT R8, R2.reuse, 0x18, R25.reuse, 0xfe, !PT ;  /* 0x0000001802087812 */ /* 0x140fe200078efe19 */
[----:B------:R-:W-:Y:S01]  /*88d0*/  IMAD R14, R9, UR6, RZ ;  /* 0x00000006090e7c24 */ /* 0x000fe2000f8e02ff */
[-C--:B------:R-:W-:Y:S01]  /*88e0*/  IADD3 R4, P2, PT, R5, R17.reuse, RZ ;  /* 0x0000001105047210 */ /* 0x080fe20007f5e0ff */
[----:B------:R-:W-:Y:S01]  /*88f0*/  IMAD R12, R3, UR6, RZ ;  /* 0x00000006030c7c24 */ /* 0x000fe2000f8e02ff */
[----:B------:R-:W-:Y:S01]  /*8900*/  LOP3.LUT R2, R2, 0x10, R25, 0xfe, !PT ;  /* 0x0000001002027812 */ /* 0x000fe200078efe19 */
[----:B-1----:R-:W-:Y:S01]  /*8910*/  IMAD R11, R8, UR6, RZ ;  /* 0x00000006080b7c24 */ /* 0x002fe2000f8e02ff */
[----:B------:R-:W-:-:S02]  /*8920*/  IADD3 R6, P3, PT, R7, R17, RZ ;  /* 0x0000001107067210 */ /* 0x000fc40007f7e0ff */
[-C--:B------:R-:W-:Y:S01]  /*8930*/  LEA.HI.X.SX32 R5, R5, R18.reuse, 0x1, P2 ;  /* 0x0000001205057211 */ /* 0x080fe200010f0eff */
[----:B------:R-:W0:Y:S01]  /*8940*/  LDS R19, [R10+UR4] ;  /* 0x000000040a137984 */ /* 0x000e220008000800 */
[----:B------:R-:W-:Y:S02]  /*8950*/  LEA.HI.X.SX32 R7, R7, R18, 0x1, P3 ;  /* 0x0000001207077211 */ /* 0x000fe400018f0eff */
[C---:B------:R-:W-:Y:S01]  /*8960*/  ISETP.LT.AND P5, PT, R2.reuse, UR11, !P0 ;  /* 0x0000000b02007c0c */ /* 0x040fe2000c7a1270 */
[----:B------:R1:W2:Y:S01]  /*8970*/  LDS R20, [R10+UR4+0x80] ;  /* 0x000080040a147984 */ /* 0x0002a20008000800 */
[----:B------:R-:W-:Y:S01]  /*8980*/  ISETP.LT.AND P3, PT, R3, UR11, !P0 ;  /* 0x0000000b03007c0c */ /* 0x000fe2000c761270 */
[----:B-1----:R-:W-:-:S05]  /*8990*/  IMAD R10, R2, UR6, RZ ;  /* 0x00000006020a7c24 */ /* 0x002fca000f8e02ff */
[----:B------:R-:W-:-:S04]  /*89a0*/  IADD3 R2, P6, PT, R10, R17, RZ ;  /* 0x000000110a027210 */ /* 0x000fc80007fde0ff */
[----:B------:R-:W-:Y:S02]  /*89b0*/  LEA.HI.X.SX32 R3, R10, R18, 0x1, P6 ;  /* 0x000000120a037211 */ /* 0x000fe400030f0eff */
[C---:B0-----:R-:W-:Y:S02]  /*89c0*/  PRMT R21, R19.reuse, 0x7770, RZ ;  /* 0x0000777013157816 */ /* 0x041fe400000000ff */
[----:B------:R-:W-:Y:S02]  /*89d0*/  PRMT R23, R19, 0x7772, RZ ;  /* 0x0000777213177816 */ /* 0x000fe400000000ff */
[----:B--2---:R-:W-:Y:S01]  /*89e0*/  PRMT R25, R20, 0x7773, RZ ;  /* 0x0000777314197816 */ /* 0x004fe200000000ff */
[----:B------:R0:W-:Y:S04]  /*89f0*/  @P1 STG.E.U8 desc[UR12][R4.64], R21 ;  /* 0x0000001504001986 */ /* 0x0001e8000c10110c */
[----:B------:R1:W-:Y:S01]  /*8a00*/  @P4 STG.E.U8 desc[UR12][R6.64], R23 ;  /* 0x0000001706004986 */ /* 0x0003e2000c10110c */
[----:B------:R-:W-:-:S02]  /*8a10*/  ISETP.LT.AND P4, PT, R8, UR11, !P0 ;  /* 0x0000000b08007c0c */ /* 0x000fc4000c781270 */
[-C--:B------:R-:W-:Y:S02]  /*8a20*/  IADD3 R8, P6, PT, R14, R17.reuse, RZ ;  /* 0x000000110e087210 */ /* 0x080fe40007fde0ff */
[-C--:B0-----:R-:W-:Y:S02]  /*8a30*/  IADD3 R4, P1, PT, R11, R17.reuse, RZ ;  /* 0x000000110b047210 */ /* 0x081fe40007f3e0ff */
[----:B------:R-:W-:Y:S02]  /*8a40*/  PRMT R21, R19, 0x7771, RZ ;  /* 0x0000777113157816 */ /* 0x000fe400000000ff */
[-C--:B-1----:R-:W-:Y:S02]  /*8a50*/  IADD3 R6, P2, PT, R12, R17.reuse, RZ ;  /* 0x000000110c067210 */ /* 0x082fe40007f5e0ff */
[----:B------:R-:W-:Y:S02]  /*8a60*/  LEA.HI.X.SX32 R5, R11, R18, 0x1, P1 ;  /* 0x000000120b057211 */ /* 0x000fe400008f0eff */
[----:B------:R-:W-:-:S02]  /*8a70*/  IADD3 R10, P1, PT, R15, R17, RZ ;  /* 0x000000110f0a7210 */ /* 0x000fc40007f3e0ff */
[-C--:B------:R-:W-:Y:S02]  /*8a80*/  LEA.HI.X.SX32 R7, R12, R18.reuse, 0x1, P2 ;  /* 0x000000120c077211 */ /* 0x080fe400010f0eff */
[----:B------:R-:W-:Y:S02]  /*8a90*/  ISETP.LT.AND P2, PT, R9, UR11, !P0 ;  /* 0x0000000b09007c0c */ /* 0x000fe4000c741270 */
[-C--:B------:R-:W-:Y:S02]  /*8aa0*/  LEA.HI.X.SX32 R11, R15, R18.reuse, 0x1, P1 ;  /* 0x000000120f0b7211 */ /* 0x080fe400008f0eff */
[----:B------:R-:W-:Y:S02]  /*8ab0*/  ISETP.LT.AND P1, PT, R13, UR11, !P0 ;  /* 0x0000000b0d007c0c */ /* 0x000fe4000c721270 */
[----:B------:R-:W-:Y:S02]  /*8ac0*/  ISETP.LT.AND P0, PT, R0, UR11, !P0 ;  /* 0x0000000b00007c0c */ /* 0x000fe4000c701270 */
[----:B------:R-:W-:-:S02]  /*8ad0*/  LEA.HI.X.SX32 R9, R14, R18, 0x1, P6 ;  /* 0x000000120e097211 */ /* 0x000fc400030f0eff */
[----:B------:R-:W-:Y:S02]  /*8ae0*/  IADD3 R12, P6, PT, R16, R17, RZ ;  /* 0x00000011100c7210 */ /* 0x000fe40007fde0ff */
[C---:B------:R-:W-:Y:S02]  /*8af0*/  PRMT R15, R20.reuse, 0x7770, RZ ;  /* 0x00007770140f7816 */ /* 0x040fe400000000ff */
[C---:B------:R-:W-:Y:S02]  /*8b00*/  PRMT R17, R20.reuse, 0x7772, RZ ;  /* 0x0000777214117816 */ /* 0x040fe400000000ff */
[----:B------:R-:W-:Y:S01]  /*8b10*/  PRMT R19, R19, 0x7773, RZ ;  /* 0x0000777313137816 */ /* 0x000fe200000000ff */
[----:B------:R0:W-:Y:S01]  /*8b20*/  @P5 STG.E.U8 desc[UR12][R2.64], R15 ;  /* 0x0000000f02005986 */ /* 0x0001e2000c10110c */
[----:B------:R-:W-:Y:S02]  /*8b30*/  PRMT R23, R20, 0x7771, RZ ;  /* 0x0000777114177816 */ /* 0x000fe400000000ff */
[----:B------:R-:W-:Y:S01]  /*8b40*/  LEA.HI.X.SX32 R13, R16, R18, 0x1, P6 ;  /* 0x00000012100d7211 */ /* 0x000fe200030f0eff */
[----:B------:R0:W-:Y:S04]  /*8b50*/  @P4 STG.E.U8 desc[UR12][R4.64], R17 ;  /* 0x0000001104004986 */ /* 0x0001e8000c10110c */
[----:B------:R0:W-:Y:S04]  /*8b60*/  @P3 STG.E.U8 desc[UR12][R6.64], R21 ;  /* 0x0000001506003986 */ /* 0x0001e8000c10110c */
[----:B------:R0:W-:Y:S04]  /*8b70*/  @P2 STG.E.U8 desc[UR12][R8.64], R19 ;  /* 0x0000001308002986 */ /* 0x0001e8000c10110c */
[----:B------:R0:W-:Y:S01]  /*8b80*/  @P1 STG.E.U8 desc[UR12][R10.64], R23 ;  /* 0x000000170a001986 */ /* 0x0001e2000c10110c */
[----:B------:R-:W-:Y:S05]  /*8b90*/  @!P0 EXIT ;  /* 0x000000000000894d */ /* 0x000fea0003800000 */
[----:B------:R-:W-:Y:S01]  /*8ba0*/  STG.E.U8 desc[UR12][R12.64], R25 ;  /* 0x000000190c007986 */ /* 0x000fe2000c10110c */
[----:B------:R-:W-:Y:S05]  /*8bb0*/  EXIT ;  /* 0x000000000000794d */ /* 0x000fea0003800000 */
.L_x_3:
[----:B------:R-:W-:-:S00]  /*8bc0*/  BRA `(.L_x_3) ;  /* 0xfffffffc00fc7947 */ /* 0x000fc0000383ffff */
[----:B------:R-:W-:-:S00]  /*8bd0*/  NOP ;  /* 0x0000000000007918 */ /* 0x000fc00000000000 */
        /* <DEDUP_REMOVED lines=10> */
.L_x_4:


//--------------------- .nv.shared.matmul_kernel  --------------------------
	.section	.nv.shared.matmul_kernel,"aw",@nobits
	.sectionflags	@""
	.align	16
	.zero		1024


//--------------------- .nv.shared.reserved.0     --------------------------
	.section	.nv.shared.reserved.0,"aw",@nobits
	.weak		__nv_reservedSMEM_offset_0_alias
	.size		__nv_reservedSMEM_offset_0_alias, 0, 64
	.other		__nv_reservedSMEM_offset_0_alias,@"STO_CUDA_RESERVED_SHARED STV_DEFAULT"
__nv_reservedSMEM_offset_0_alias:
	.zero		0
	.zero		64


//--------------------- .nv.constant0.matmul_kernel --------------------------
	.section	.nv.constant0.matmul_kernel,"a",@progbits
	.sectionflags	@""
	.align	4
.nv.constant0.matmul_kernel:
	.zero		976


//--------------------- SYMBOLS --------------------------

	.type		.nv.reservedSmem.offset0,@object
	.size		.nv.reservedSmem.offset0,0x4
	.type		.nv.reservedSmem.cap,@object
	.size		.nv.reservedSmem.cap,0x4
